// auto-generated by cutlass_sweep.gemm — config: {"arch": "sm_100", "cluster_m": 1, "cluster_n": 1, "dtype": "fp16", "dtype_b": "fp16", "layout": "nn", "stages": 6, "tile_k": 64, "tile_m": 128, "tile_n": 128}
#include "cutlass/cutlass.h"
#include "cutlass/gemm/collective/collective_builder.hpp"
#include "cutlass/gemm/device/gemm_universal_adapter.h"
#include "cutlass/gemm/kernel/gemm_universal.hpp"
#include "cutlass/epilogue/collective/collective_builder.hpp"

using ElemA = cutlass::half_t;
using ElemB = cutlass::half_t;
using ElemCD = cutlass::half_t;
using Acc  = float;
using TileShape    = cute::Shape<cute::_128, cute::_128, cute::_64>;
using ClusterShape = cute::Shape<cute::_1, cute::_1, cute::_1>;

using CollectiveEpilogue = typename cutlass::epilogue::collective::CollectiveBuilder<
    cutlass::arch::Sm100, cutlass::arch::OpClassTensorOp,
    TileShape, ClusterShape,
    cutlass::epilogue::collective::EpilogueTileAuto,
    Acc, Acc,
    ElemCD, cutlass::layout::RowMajor, 128 / cutlass::sizeof_bits<ElemCD>::value,
    ElemCD, cutlass::layout::RowMajor, 128 / cutlass::sizeof_bits<ElemCD>::value,
    cutlass::epilogue::collective::EpilogueScheduleAuto
  >::CollectiveOp;

using CollectiveMainloop = typename cutlass::gemm::collective::CollectiveBuilder<
    cutlass::arch::Sm100, cutlass::arch::OpClassTensorOp,
    ElemA, cutlass::layout::RowMajor, 128 / cutlass::sizeof_bits<ElemA>::value,
    ElemB, cutlass::layout::RowMajor, 128 / cutlass::sizeof_bits<ElemB>::value,
    Acc,
    TileShape, ClusterShape,
    cutlass::gemm::collective::StageCount<6>,
    cutlass::gemm::collective::KernelScheduleAuto
  >::CollectiveOp;

using GemmKernel = cutlass::gemm::kernel::GemmUniversal<
    cute::Shape<int,int,int,int>,
    CollectiveMainloop,
    CollectiveEpilogue
>;
using Gemm = cutlass::gemm::device::GemmUniversalAdapter<GemmKernel>;

// Force the device kernel symbol into the cubin without needing a host main.
auto* _anchor = &cutlass::device_kernel<GemmKernel>;


// ===== COMPILED SASS (sm_100a) =====

	.target	sm_100a

	.elftype	@"ET_EXEC"


//--------------------- .note.nv.tkinfo           --------------------------
	.section	.note.nv.tkinfo,"",@"SHT_NOTE"
	.sectionflags	@"SHF_NOTE_NV_TKINFO"
	.tkinfo
        /*0018*/ 	.word	0x00000002
        /*0030*/ 	.string	""
        /*0030*/ 	.string	"ptxas"
        /*0030*/ 	.string	"Cuda compilation tools, release 13.0, V13.0.88"
        /*0030*/ 	.string	"Build cuda_13.0.r13.0/compiler.36424714_0"
        /*0030*/ 	.string	"-arch sm_100a -m 64 "



//--------------------- .note.nv.cuinfo           --------------------------
	.section	.note.nv.cuinfo,"",@"SHT_NOTE"
	.sectionflags	@"SHF_NOTE_NV_CUINFO"
        /*0018*/ 	.short	0x0002
        /*001a*/ 	.short	0x0064
        /*001c*/ 	.short	0x0082
	.zero		2


//--------------------- .nv.info                  --------------------------
	.section	.nv.info,"",@"SHT_CUDA_INFO"
	.align	4


	//----- nvinfo : EIATTR_REGCOUNT
	.align		4
        /*0000*/ 	.byte	0x04, 0x2f
        /*0002*/ 	.short	(.L_19 - .L_18)
	.align		4
.L_18:
        /*0004*/ 	.word	index@(_ZN7cutlass13device_kernelINS_4gemm6kernel13GemmUniversalIN4cute5tupleIJiiiiEEENS1_10collective13CollectiveMmaINS1_35MainloopSm100TmaUmmaWarpSpecializedILi6ELi2ELi4ENS5_IJNS4_1CILi1EEESB_SB_EEEEENS5_IJNSA_ILi128EEESE_NSA_ILi64EEEEEENS_6half_tENS5_IJlSB_lEEESH_NS5_IJSB_llEEENS4_8TiledMMAINS4_8MMA_AtomIJNS4_20SM100_MMA_F16BF16_SSISH_SH_fLi128ELi128ELNS4_4UMMA5MajorE0ELSO_1ELNSN_7ScaleInE0ELSP_0EEEEEENS4_6LayoutISC_NS5_IJNSA_ILi0EEEST_ST_EEEEENS5_IJNS4_10UnderscoreESW_SW_EEEEENS4_13SM90_TMA_LOADENS4_14ComposedLayoutINS4_7SwizzleILi3ELi4ELi3EEENS4_18smem_ptr_flag_bitsILi16EEENSS_INS5_IJNSA_ILi8EEESF_EEENS5_IJSF_SB_EEEEEEEvNS4_8identityESZ_NS10_IS12_S14_NSS_INS5_IJSF_S15_EEENS5_IJSB_SF_EEEEEEEvS1A_EENS_8epilogue10collective18CollectiveEpilogueINS1G_23Sm100TmaWarpSpecializedILi4ELi2ELi32ELb1ELb0EEEJSG_NS5_IJNSS_ISE_SB_EENSS_INSA_ILi32EEESB_EEEEESH_SI_SH_SI_NS1G_6fusion15FusionCallbacksIS1K_NS1P_17LinearCombinationISH_fSH_fLNS_15FloatRoundStyleE2EEESG_S1O_JEEENS4_5SM1004TMEM4LOAD26SM100_TMEM_LOAD_32dp32b32xESZ_NS10_INS11_ILi2ELi4ELi3EEES14_NSS_INS5_IJS15_S1M_EEENS5_IJS1M_SB_EEEEEEENS4_39AutoVectorizingCopyWithAssumedAlignmentILi128EEENS4_14SM90_TMA_STOREES23_S25_S25_EEEvvEEEEvNT_6ParamsE)
        /*0008*/ 	.word	0x0000006e


	//----- nvinfo : EIATTR_FRAME_SIZE
	.align		4
.L_19:
        /*000c*/ 	.byte	0x04, 0x11
        /*000e*/ 	.short	(.L_21 - .L_20)
	.align		4
.L_20:
        /*0010*/ 	.word	index@($__internal_2_$__cuda_sm10x_tcgen05_guardrail_trap_unallocated_columns_being_dealloced)
        /*0014*/ 	.word	0x00000000


	//----- nvinfo : EIATTR_FRAME_SIZE
	.align		4
.L_21:
        /*0018*/ 	.byte	0x04, 0x11
        /*001a*/ 	.short	(.L_23 - .L_22)
	.align		4
.L_22:
        /*001c*/ 	.word	index@($__internal_1_$__cuda_sm10x_tcgen05_guardrail_trap_phase_invalid_during_alloc)
        /*0020*/ 	.word	0x00000000


	//----- nvinfo : EIATTR_FRAME_SIZE
	.align		4
.L_23:
        /*0024*/ 	.byte	0x04, 0x11
        /*0026*/ 	.short	(.L_25 - .L_24)
	.align		4
.L_24:
        /*0028*/ 	.word	index@($__internal_0_$__cuda_sm10x_tcgen05_guardrail_trap_col_being_dealloced_not_returned_by_alloc)
        /*002c*/ 	.word	0x00000000


	//----- nvinfo : EIATTR_FRAME_SIZE
	.align		4
.L_25:
        /*0030*/ 	.byte	0x04, 0x11
        /*0032*/ 	.short	(.L_27 - .L_26)
	.align		4
.L_26:
        /*0034*/ 	.word	index@(_ZN7cutlass13device_kernelINS_4gemm6kernel13GemmUniversalIN4cute5tupleIJiiiiEEENS1_10collective13CollectiveMmaINS1_35MainloopSm100TmaUmmaWarpSpecializedILi6ELi2ELi4ENS5_IJNS4_1CILi1EEESB_SB_EEEEENS5_IJNSA_ILi128EEESE_NSA_ILi64EEEEEENS_6half_tENS5_IJlSB_lEEESH_NS5_IJSB_llEEENS4_8TiledMMAINS4_8MMA_AtomIJNS4_20SM100_MMA_F16BF16_SSISH_SH_fLi128ELi128ELNS4_4UMMA5MajorE0ELSO_1ELNSN_7ScaleInE0ELSP_0EEEEEENS4_6LayoutISC_NS5_IJNSA_ILi0EEEST_ST_EEEEENS5_IJNS4_10UnderscoreESW_SW_EEEEENS4_13SM90_TMA_LOADENS4_14ComposedLayoutINS4_7SwizzleILi3ELi4ELi3EEENS4_18smem_ptr_flag_bitsILi16EEENSS_INS5_IJNSA_ILi8EEESF_EEENS5_IJSF_SB_EEEEEEEvNS4_8identityESZ_NS10_IS12_S14_NSS_INS5_IJSF_S15_EEENS5_IJSB_SF_EEEEEEEvS1A_EENS_8epilogue10collective18CollectiveEpilogueINS1G_23Sm100TmaWarpSpecializedILi4ELi2ELi32ELb1ELb0EEEJSG_NS5_IJNSS_ISE_SB_EENSS_INSA_ILi32EEESB_EEEEESH_SI_SH_SI_NS1G_6fusion15FusionCallbacksIS1K_NS1P_17LinearCombinationISH_fSH_fLNS_15FloatRoundStyleE2EEESG_S1O_JEEENS4_5SM1004TMEM4LOAD26SM100_TMEM_LOAD_32dp32b32xESZ_NS10_INS11_ILi2ELi4ELi3EEES14_NSS_INS5_IJS15_S1M_EEENS5_IJS1M_SB_EEEEEEENS4_39AutoVectorizingCopyWithAssumedAlignmentILi128EEENS4_14SM90_TMA_STOREES23_S25_S25_EEEvvEEEEvNT_6ParamsE)
        /*0038*/ 	.word	0x00000000


	//----- nvinfo : EIATTR_MIN_STACK_SIZE
	.align		4
.L_27:
        /*003c*/ 	.byte	0x04, 0x12
        /*003e*/ 	.short	(.L_29 - .L_28)
	.align		4
.L_28:
        /*0040*/ 	.word	index@(_ZN7cutlass13device_kernelINS_4gemm6kernel13GemmUniversalIN4cute5tupleIJiiiiEEENS1_10collective13CollectiveMmaINS1_35MainloopSm100TmaUmmaWarpSpecializedILi6ELi2ELi4ENS5_IJNS4_1CILi1EEESB_SB_EEEEENS5_IJNSA_ILi128EEESE_NSA_ILi64EEEEEENS_6half_tENS5_IJlSB_lEEESH_NS5_IJSB_llEEENS4_8TiledMMAINS4_8MMA_AtomIJNS4_20SM100_MMA_F16BF16_SSISH_SH_fLi128ELi128ELNS4_4UMMA5MajorE0ELSO_1ELNSN_7ScaleInE0ELSP_0EEEEEENS4_6LayoutISC_NS5_IJNSA_ILi0EEEST_ST_EEEEENS5_IJNS4_10UnderscoreESW_SW_EEEEENS4_13SM90_TMA_LOADENS4_14ComposedLayoutINS4_7SwizzleILi3ELi4ELi3EEENS4_18smem_ptr_flag_bitsILi16EEENSS_INS5_IJNSA_ILi8EEESF_EEENS5_IJSF_SB_EEEEEEEvNS4_8identityESZ_NS10_IS12_S14_NSS_INS5_IJSF_S15_EEENS5_IJSB_SF_EEEEEEEvS1A_EENS_8epilogue10collective18CollectiveEpilogueINS1G_23Sm100TmaWarpSpecializedILi4ELi2ELi32ELb1ELb0EEEJSG_NS5_IJNSS_ISE_SB_EENSS_INSA_ILi32EEESB_EEEEESH_SI_SH_SI_NS1G_6fusion15FusionCallbacksIS1K_NS1P_17LinearCombinationISH_fSH_fLNS_15FloatRoundStyleE2EEESG_S1O_JEEENS4_5SM1004TMEM4LOAD26SM100_TMEM_LOAD_32dp32b32xESZ_NS10_INS11_ILi2ELi4ELi3EEES14_NSS_INS5_IJS15_S1M_EEENS5_IJS1M_SB_EEEEEEENS4_39AutoVectorizingCopyWithAssumedAlignmentILi128EEENS4_14SM90_TMA_STOREES23_S25_S25_EEEvvEEEEvNT_6ParamsE)
        /*0044*/ 	.word	0x00000000
.L_29:


//--------------------- .nv.compat                --------------------------
	.section	.nv.compat,"",@"SHT_CUDA_COMPAT_INFO"
	.align	4
        /*0000*/ 	.byte	0x02, 0x09, 0x01, 0x00, 0x02, 0x02, 0x02, 0x00, 0x02, 0x05, 0x05, 0x00, 0x03, 0x07, 0x01, 0x01
        /*0010*/ 	.byte	0x02, 0x03, 0x01, 0x00, 0x02, 0x06, 0x01, 0x00, 0x04, 0x0b, 0x08, 0x00, 0x09, 0x00, 0x00, 0x00
        /*0020*/ 	.byte	0x00, 0x00, 0x00, 0x00


//--------------------- .nv.info._ZN7cutlass13device_kernelINS_4gemm6kernel13GemmUniversalIN4cute5tupleIJiiiiEEENS1_10collective13CollectiveMmaINS1_35MainloopSm100TmaUmmaWarpSpecializedILi6ELi2ELi4ENS5_IJNS4_1CILi1EEESB_SB_EEEEENS5_IJNSA_ILi128EEESE_NSA_ILi64EEEEEENS_6half_tENS5_IJlSB_lEEESH_NS5_IJSB_llEEENS4_8TiledMMAINS4_8MMA_AtomIJNS4_20SM100_MMA_F16BF16_SSISH_SH_fLi128ELi128ELNS4_4UMMA5MajorE0ELSO_1ELNSN_7ScaleInE0ELSP_0EEEEEENS4_6LayoutISC_NS5_IJNSA_ILi0EEEST_ST_EEEEENS5_IJNS4_10UnderscoreESW_SW_EEEEENS4_13SM90_TMA_LOADENS4_14ComposedLayoutINS4_7SwizzleILi3ELi4ELi3EEENS4_18smem_ptr_flag_bitsILi16EEENSS_INS5_IJNSA_ILi8EEESF_EEENS5_IJSF_SB_EEEEEEEvNS4_8identityESZ_NS10_IS12_S14_NSS_INS5_IJSF_S15_EEENS5_IJSB_SF_EEEEEEEvS1A_EENS_8epilogue10collective18CollectiveEpilogueINS1G_23Sm100TmaWarpSpecializedILi4ELi2ELi32ELb1ELb0EEEJSG_NS5_IJNSS_ISE_SB_EENSS_INSA_ILi32EEESB_EEEEESH_SI_SH_SI_NS1G_6fusion15FusionCallbacksIS1K_NS1P_17LinearCombinationISH_fSH_fLNS_15FloatRoundStyleE2EEESG_S1O_JEEENS4_5SM1004TMEM4LOAD26SM100_TMEM_LOAD_32dp32b32xESZ_NS10_INS11_ILi2ELi4ELi3EEES14_NSS_INS5_IJS15_S1M_EEENS5_IJS1M_SB_EEEEEEENS4_39AutoVectorizingCopyWithAssumedAlignmentILi128EEENS4_14SM90_TMA_STOREES23_S25_S25_EEEvvEEEEvNT_6ParamsE --------------------------
	.section	.nv.info._ZN7cutlass13device_kernelINS_4gemm6kernel13GemmUniversalIN4cute5tupleIJiiiiEEENS1_10collective13CollectiveMmaINS1_35MainloopSm100TmaUmmaWarpSpecializedILi6ELi2ELi4ENS5_IJNS4_1CILi1EEESB_SB_EEEEENS5_IJNSA_ILi128EEESE_NSA_ILi64EEEEEENS_6half_tENS5_IJlSB_lEEESH_NS5_IJSB_llEEENS4_8TiledMMAINS4_8MMA_AtomIJNS4_20SM100_MMA_F16BF16_SSISH_SH_fLi128ELi128ELNS4_4UMMA5MajorE0ELSO_1ELNSN_7ScaleInE0ELSP_0EEEEEENS4_6LayoutISC_NS5_IJNSA_ILi0EEEST_ST_EEEEENS5_IJNS4_10UnderscoreESW_SW_EEEEENS4_13SM90_TMA_LOADENS4_14ComposedLayoutINS4_7SwizzleILi3ELi4ELi3EEENS4_18smem_ptr_flag_bitsILi16EEENSS_INS5_IJNSA_ILi8EEESF_EEENS5_IJSF_SB_EEEEEEEvNS4_8identityESZ_NS10_IS12_S14_NSS_INS5_IJSF_S15_EEENS5_IJSB_SF_EEEEEEEvS1A_EENS_8epilogue10collective18CollectiveEpilogueINS1G_23Sm100TmaWarpSpecializedILi4ELi2ELi32ELb1ELb0EEEJSG_NS5_IJNSS_ISE_SB_EENSS_INSA_ILi32EEESB_EEEEESH_SI_SH_SI_NS1G_6fusion15FusionCallbacksIS1K_NS1P_17LinearCombinationISH_fSH_fLNS_15FloatRoundStyleE2EEESG_S1O_JEEENS4_5SM1004TMEM4LOAD26SM100_TMEM_LOAD_32dp32b32xESZ_NS10_INS11_ILi2ELi4ELi3EEES14_NSS_INS5_IJS15_S1M_EEENS5_IJS1M_SB_EEEEEEENS4_39AutoVectorizingCopyWithAssumedAlignmentILi128EEENS4_14SM90_TMA_STOREES23_S25_S25_EEEvvEEEEvNT_6ParamsE,"",@"SHT_CUDA_INFO"
	.sectionflags	@""
	.align	4


	//----- nvinfo : EIATTR_CUDA_API_VERSION
	.align		4
        /*0000*/ 	.byte	0x04, 0x37
        /*0002*/ 	.short	(.L_31 - .L_30)
.L_30:
        /*0004*/ 	.word	0x00000082


	//----- nvinfo : EIATTR_KPARAM_INFO
	.align		4
.L_31:
        /*0008*/ 	.byte	0x04, 0x17
        /*000a*/ 	.short	(.L_33 - .L_32)
.L_32:
        /*000c*/ 	.word	0x00000000
        /*0010*/ 	.short	0x0000
        /*0012*/ 	.short	0x0000
        /*0014*/ 	.byte	0x00, 0xf0, 0x01, 0x20


	//----- nvinfo : EIATTR_AT_ENTRY_FRAGMENTS
	.align		4
.L_33:
        /*0018*/ 	.byte	0x04, 0x4f
        /*001a*/ 	.short	(.L_35 - .L_34)


	//   ....[0]....
.L_34:
        /*001c*/ 	.word	0x00000006


	//----- nvinfo : EIATTR_RESERVED_SMEM_USED
	.align		4
.L_35:
        /*0020*/ 	.byte	0x01, 0x41
	.zero		2


	//----- nvinfo : EIATTR_SPARSE_MMA_MASK
	.align		4
        /*0024*/ 	.byte	0x03, 0x50
        /*0026*/ 	.short	0x0000


	//----- nvinfo : EIATTR_TCGEN05_1CTA_USED
	.align		4
        /*0028*/ 	.byte	0x01, 0x51
	.zero		2


	//----- nvinfo : EIATTR_MAXREG_COUNT
	.align		4
        /*002c*/ 	.byte	0x03, 0x1b
        /*002e*/ 	.short	0x00ff


	//----- nvinfo : EIATTR_NUM_BARRIERS
	.align		4
        /*0030*/ 	.byte	0x02, 0x4c
        /*0032*/ 	.byte	0x07
	.zero		1


	//----- nvinfo : EIATTR_EXTERNS
	.align		4
        /*0034*/ 	.byte	0x04, 0x0f
        /*0036*/ 	.short	(.L_37 - .L_36)


	//   ....[0]....
	.align		4
.L_36:
        /*0038*/ 	.word	index@(__assertfail)


	//----- nvinfo : EIATTR_MERCURY_ISA_VERSION
	.align		4
.L_37:
        /*003c*/ 	.byte	0x03, 0x5f
        /*003e*/ 	.short	0x0101


	//----- nvinfo : EIATTR_INT_WARP_WIDE_INSTR_OFFSETS
	.align		4
        /*0040*/ 	.byte	0x04, 0x31
        /*0042*/ 	.short	(.L_39 - .L_38)


	//   ....[0]....
.L_38:
        /*0044*/ 	.word	0x00001ec0


	//   ....[1]....
        /*0048*/ 	.word	0x00003a20


	//   ....[2]....
        /*004c*/ 	.word	0x00003a50


	//   ....[3]....
        /*0050*/ 	.word	0x00003aa0


	//   ....[4]....
        /*0054*/ 	.word	0x000043c0


	//   ....[5]....
        /*0058*/ 	.word	0x00004420


	//   ....[6]....
        /*005c*/ 	.word	0x00004500


	//   ....[7]....
        /*0060*/ 	.word	0x00004570


	//   ....[8]....
        /*0064*/ 	.word	0x00004680


	//   ....[9]....
        /*0068*/ 	.word	0x00004710


	//   ....[10]....
        /*006c*/ 	.word	0x000048e0


	//   ....[11]....
        /*0070*/ 	.word	0x00004a40


	//----- nvinfo : EIATTR_COOP_GROUP_MASK_REGIDS
	.align		4
.L_39:
        /*0074*/ 	.byte	0x04, 0x29
        /*0076*/ 	.short	(.L_41 - .L_40)


	//   ....[0]....
.L_40:
        /*0078*/ 	.word	0xffffffff


	//   ....[1]....
        /*007c*/ 	.word	0xffffffff


	//   ....[2]....
        /*0080*/ 	.word	0xffffffff


	//   ....[3]....
        /*0084*/ 	.word	0xffffffff


	//   ....[4]....
        /*0088*/ 	.word	0xffffffff


	//   ....[5]....
        /*008c*/ 	.word	0xffffffff


	//   ....[6]....
        /*0090*/ 	.word	0xffffffff


	//   ....[7]....
        /*0094*/ 	.word	0xffffffff


	//   ....[8]....
        /*0098*/ 	.word	0xffffffff


	//   ....[9]....
        /*009c*/ 	.word	0xffffffff


	//   ....[10]....
        /*00a0*/ 	.word	0xffffffff


	//   ....[11]....
        /*00a4*/ 	.word	0xffffffff


	//   ....[12]....
        /*00a8*/ 	.word	0xffffffff


	//----- nvinfo : EIATTR_COOP_GROUP_INSTR_OFFSETS
	.align		4
.L_41:
        /*00ac*/ 	.byte	0x04, 0x28
        /*00ae*/ 	.short	(.L_43 - .L_42)


	//   ....[0]....
.L_42:
        /*00b0*/ 	.word	0x00000090


	//   ....[1]....
        /*00b4*/ 	.word	0x000004d0


	//   ....[2]....
        /*00b8*/ 	.word	0x00000680


	//   ....[3]....
        /*00bc*/ 	.word	0x00000820


	//   ....[4]....
        /*00c0*/ 	.word	0x00000920


	//   ....[5]....
        /*00c4*/ 	.word	0x00000a90


	//   ....[6]....
        /*00c8*/ 	.word	0x00000c30


	//   ....[7]....
        /*00cc*/ 	.word	0x00001da0


	//   ....[8]....
        /*00d0*/ 	.word	0x00002ca0


	//   ....[9]....
        /*00d4*/ 	.word	0x00002eb0


	//   ....[10]....
        /*00d8*/ 	.word	0x00002ee0


	//   ....[11]....
        /*00dc*/ 	.word	0x00003910


	//   ....[12]....
        /*00e0*/ 	.word	0x00003b40


	//----- nvinfo : EIATTR_VRC_CTA_INIT_COUNT
	.align		4
.L_43:
        /*00e4*/ 	.byte	0x02, 0x4a
        /*00e6*/ 	.byte	0x80
	.zero		1


	//----- nvinfo : EIATTR_SYSCALL_OFFSETS
	.align		4
        /*00e8*/ 	.byte	0x04, 0x46
        /*00ea*/ 	.short	(.L_45 - .L_44)


	//   ....[0]....
.L_44:
        /*00ec*/ 	.word	0x000054c0


	//   ....[1]....
        /*00f0*/ 	.word	0x000055b0


	//   ....[2]....
        /*00f4*/ 	.word	0x00005d20


	//   ....[3]....
        /*00f8*/ 	.word	0x000069a0


	//   ....[4]....
        /*00fc*/ 	.word	0x000075f0


	//   ....[5]....
        /*0100*/ 	.word	0x00008240


	//----- nvinfo : EIATTR_MBARRIER_INSTR_OFFSETS
	.align		4
.L_45:
        /*0104*/ 	.byte	0x04, 0x39
        /*0106*/ 	.short	(.L_47 - .L_46)


	//   ....[0]....
.L_46:
        /*0108*/ 	.word	0x000005b0
        /*010c*/ 	.word	0x000000ff
        /*0110*/ 	.word	0x00000000
        /*0114*/ 	.short	0x0100
        /*0116*/ 	.byte	0x05
	.zero		1


	//   ....[1]....
        /*0118*/ 	.word	0x000005c0
        /*011c*/ 	.word	0x000000ff
        /*0120*/ 	.word	0x00000030
        /*0124*/ 	.short	0x0100
        /*0126*/ 	.byte	0x05
	.zero		1


	//   ....[2]....
        /*0128*/ 	.word	0x000005d0
        /*012c*/ 	.word	0x000000ff
        /*0130*/ 	.word	0x00000008
        /*0134*/ 	.short	0x0100
        /*0136*/ 	.byte	0x05
	.zero		1


	//   ....[3]....
        /*0138*/ 	.word	0x000005e0
        /*013c*/ 	.word	0x000000ff
        /*0140*/ 	.word	0x00000038
        /*0144*/ 	.short	0x0100
        /*0146*/ 	.byte	0x05
	.zero		1


	//   ....[4]....
        /*0148*/ 	.word	0x000005f0
        /*014c*/ 	.word	0x000000ff
        /*0150*/ 	.word	0x00000010
        /*0154*/ 	.short	0x0100
        /*0156*/ 	.byte	0x05
	.zero		1


	//   ....[5]....
        /*0158*/ 	.word	0x00000600
        /*015c*/ 	.word	0x000000ff
        /*0160*/ 	.word	0x00000040
        /*0164*/ 	.short	0x0100
        /*0166*/ 	.byte	0x05
	.zero		1


	//   ....[6]....
        /*0168*/ 	.word	0x00000610
        /*016c*/ 	.word	0x000000ff
        /*0170*/ 	.word	0x00000018
        /*0174*/ 	.short	0x0100
        /*0176*/ 	.byte	0x05
	.zero		1


	//   ....[7]....
        /*0178*/ 	.word	0x00000620
        /*017c*/ 	.word	0x000000ff
        /*0180*/ 	.word	0x00000048
        /*0184*/ 	.short	0x0100
        /*0186*/ 	.byte	0x05
	.zero		1


	//   ....[8]....
        /*0188*/ 	.word	0x00000630
        /*018c*/ 	.word	0x000000ff
        /*0190*/ 	.word	0x00000020
        /*0194*/ 	.short	0x0100
        /*0196*/ 	.byte	0x05
	.zero		1


	//   ....[9]....
        /*0198*/ 	.word	0x00000640
        /*019c*/ 	.word	0x000000ff
        /*01a0*/ 	.word	0x00000050
        /*01a4*/ 	.short	0x0100
        /*01a6*/ 	.byte	0x05
	.zero		1


	//   ....[10]....
        /*01a8*/ 	.word	0x00000650
        /*01ac*/ 	.word	0x000000ff
        /*01b0*/ 	.word	0x00000028
        /*01b4*/ 	.short	0x0100
        /*01b6*/ 	.byte	0x05
	.zero		1


	//   ....[11]....
        /*01b8*/ 	.word	0x00000660
        /*01bc*/ 	.word	0x000000ff
        /*01c0*/ 	.word	0x00000058
        /*01c4*/ 	.short	0x0100
        /*01c6*/ 	.byte	0x05
	.zero		1


	//   ....[12]....
        /*01c8*/ 	.word	0x00000790
        /*01cc*/ 	.word	0x000000ff
        /*01d0*/ 	.word	0x00000060
        /*01d4*/ 	.short	0x0100
        /*01d6*/ 	.byte	0x07
	.zero		1


	//   ....[13]....
        /*01d8*/ 	.word	0x000007a0
        /*01dc*/ 	.word	0x000000ff
        /*01e0*/ 	.word	0x00000080
        /*01e4*/ 	.short	0x0100
        /*01e6*/ 	.byte	0x07
	.zero		1


	//   ....[14]....
        /*01e8*/ 	.word	0x000007b0
        /*01ec*/ 	.word	0x000000ff
        /*01f0*/ 	.word	0x00000068
        /*01f4*/ 	.short	0x0100
        /*01f6*/ 	.byte	0x07
	.zero		1


	//   ....[15]....
        /*01f8*/ 	.word	0x000007c0
        /*01fc*/ 	.word	0x000000ff
        /*0200*/ 	.word	0x00000088
        /*0204*/ 	.short	0x0100
        /*0206*/ 	.byte	0x07
	.zero		1


	//   ....[16]....
        /*0208*/ 	.word	0x000007d0
        /*020c*/ 	.word	0x000000ff
        /*0210*/ 	.word	0x00000070
        /*0214*/ 	.short	0x0100
        /*0216*/ 	.byte	0x07
	.zero		1


	//   ....[17]....
        /*0218*/ 	.word	0x000007e0
        /*021c*/ 	.word	0x000000ff
        /*0220*/ 	.word	0x00000090
        /*0224*/ 	.short	0x0100
        /*0226*/ 	.byte	0x07
	.zero		1


	//   ....[18]....
        /*0228*/ 	.word	0x000007f0
        /*022c*/ 	.word	0x000000ff
        /*0230*/ 	.word	0x00000078
        /*0234*/ 	.short	0x0100
        /*0236*/ 	.byte	0x07
	.zero		1


	//   ....[19]....
        /*0238*/ 	.word	0x00000800
        /*023c*/ 	.word	0x000000ff
        /*0240*/ 	.word	0x00000098
        /*0244*/ 	.short	0x0100
        /*0246*/ 	.byte	0x07
	.zero		1


	//   ....[20]....
        /*0248*/ 	.word	0x000008f0
        /*024c*/ 	.word	0x000000ff
        /*0250*/ 	.word	0x000000a0
        /*0254*/ 	.short	0x0100
        /*0256*/ 	.byte	0x05
	.zero		1


	//   ....[21]....
        /*0258*/ 	.word	0x00000900
        /*025c*/ 	.word	0x000000ff
        /*0260*/ 	.word	0x000000a8
        /*0264*/ 	.short	0x0100
        /*0266*/ 	.byte	0x05
	.zero		1


	//   ....[22]....
        /*0268*/ 	.word	0x00000a40
        /*026c*/ 	.word	0x000000ff
        /*0270*/ 	.word	0x000000b0
        /*0274*/ 	.short	0x0100
        /*0276*/ 	.byte	0x05
	.zero		1


	//   ....[23]....
        /*0278*/ 	.word	0x00000a50
        /*027c*/ 	.word	0x000000ff
        /*0280*/ 	.word	0x000000c0
        /*0284*/ 	.short	0x0100
        /*0286*/ 	.byte	0x05
	.zero		1


	//   ....[24]....
        /*0288*/ 	.word	0x00000a60
        /*028c*/ 	.word	0x000000ff
        /*0290*/ 	.word	0x000000b8
        /*0294*/ 	.short	0x0100
        /*0296*/ 	.byte	0x05
	.zero		1


	//   ....[25]....
        /*0298*/ 	.word	0x00000a70
        /*029c*/ 	.word	0x000000ff
        /*02a0*/ 	.word	0x000000c8
        /*02a4*/ 	.short	0x0100
        /*02a6*/ 	.byte	0x05
	.zero		1


	//   ....[26]....
        /*02a8*/ 	.word	0x00000ba0
        /*02ac*/ 	.word	0x000000ff
        /*02b0*/ 	.word	0x000000d0
        /*02b4*/ 	.short	0x0100
        /*02b6*/ 	.byte	0x07
	.zero		1


	//   ....[27]....
        /*02b8*/ 	.word	0x00000bb0
        /*02bc*/ 	.word	0x000000ff
        /*02c0*/ 	.word	0x000000f0
        /*02c4*/ 	.short	0x0100
        /*02c6*/ 	.byte	0x07
	.zero		1


	//   ....[28]....
        /*02c8*/ 	.word	0x00000bc0
        /*02cc*/ 	.word	0x000000ff
        /*02d0*/ 	.word	0x000000d8
        /*02d4*/ 	.short	0x0100
        /*02d6*/ 	.byte	0x07
	.zero		1


	//   ....[29]....
        /*02d8*/ 	.word	0x00000bd0
        /*02dc*/ 	.word	0x000000ff
        /*02e0*/ 	.word	0x000000f8
        /*02e4*/ 	.short	0x0100
        /*02e6*/ 	.byte	0x07
	.zero		1


	//   ....[30]....
        /*02e8*/ 	.word	0x00000be0
        /*02ec*/ 	.word	0x000000ff
        /*02f0*/ 	.word	0x000000e0
        /*02f4*/ 	.short	0x0100
        /*02f6*/ 	.byte	0x07
	.zero		1


	//   ....[31]....
        /*02f8*/ 	.word	0x00000bf0
        /*02fc*/ 	.word	0x000000ff
        /*0300*/ 	.word	0x00000100
        /*0304*/ 	.short	0x0100
        /*0306*/ 	.byte	0x07
	.zero		1


	//   ....[32]....
        /*0308*/ 	.word	0x00000c00
        /*030c*/ 	.word	0x000000ff
        /*0310*/ 	.word	0x000000e8
        /*0314*/ 	.short	0x0100
        /*0316*/ 	.byte	0x07
	.zero		1


	//   ....[33]....
        /*0318*/ 	.word	0x00000c10
        /*031c*/ 	.word	0x000000ff
        /*0320*/ 	.word	0x00000108
        /*0324*/ 	.short	0x0100
        /*0326*/ 	.byte	0x07
	.zero		1


	//   ....[34]....
        /*0328*/ 	.word	0x00000d00
        /*032c*/ 	.word	0x000000ff
        /*0330*/ 	.word	0x00000110
        /*0334*/ 	.short	0x0100
        /*0336*/ 	.byte	0x05
	.zero		1


	//   ....[35]....
        /*0338*/ 	.word	0x00000d10
        /*033c*/ 	.word	0x000000ff
        /*0340*/ 	.word	0x00000120
        /*0344*/ 	.short	0x0100
        /*0346*/ 	.byte	0x05
	.zero		1


	//   ....[36]....
        /*0348*/ 	.word	0x00000d20
        /*034c*/ 	.word	0x000000ff
        /*0350*/ 	.word	0x00000118
        /*0354*/ 	.short	0x0100
        /*0356*/ 	.byte	0x05
	.zero		1


	//   ....[37]....
        /*0358*/ 	.word	0x00000d30
        /*035c*/ 	.word	0x000000ff
        /*0360*/ 	.word	0x00000128
        /*0364*/ 	.short	0x0100
        /*0366*/ 	.byte	0x05
	.zero		1


	//   ....[38]....
        /*0368*/ 	.word	0x00001600
        /*036c*/ 	.word	0x00000002
        /*0370*/ 	.word	0x00000120
        /*0374*/ 	.short	0x010a
        /*0376*/ 	.byte	0xff
	.zero		1


	//   ....[39]....
        /*0378*/ 	.word	0x00001630
        /*037c*/ 	.word	0x00000002
        /*0380*/ 	.word	0x00000110
        /*0384*/ 	.short	0x0101
        /*0386*/ 	.byte	0xff
	.zero		1


	//   ....[40]....
        /*0388*/ 	.word	0x00001700
        /*038c*/ 	.word	0x000000ff
        /*0390*/ 	.word	0x00000030
        /*0394*/ 	.short	0x010a
        /*0396*/ 	.byte	0x08
	.zero		1


	//   ....[41]....
        /*0398*/ 	.word	0x000017b0
        /*039c*/ 	.word	0x000000ff
        /*03a0*/ 	.word	0x00000030
        /*03a4*/ 	.short	0x010a
        /*03a6*/ 	.byte	0x21
	.zero		1


	//   ....[42]....
        /*03a8*/ 	.word	0x00001910
        /*03ac*/ 	.word	0x000000ff
        /*03b0*/ 	.word	0x00000030
        /*03b4*/ 	.short	0x010a
        /*03b6*/ 	.byte	0x08
	.zero		1


	//   ....[43]....
        /*03b8*/ 	.word	0x00001a50
        /*03bc*/ 	.word	0x000000ff
        /*03c0*/ 	.word	0x000000a8
        /*03c4*/ 	.short	0x0101
        /*03c6*/ 	.byte	0x04
	.zero		1


	//   ....[44]....
        /*03c8*/ 	.word	0x00001a70
        /*03cc*/ 	.word	0x000000ff
        /*03d0*/ 	.word	0x00000030
        /*03d4*/ 	.short	0x010a
        /*03d6*/ 	.byte	0x08
	.zero		1


	//   ....[45]....
        /*03d8*/ 	.word	0x00001b00
        /*03dc*/ 	.word	0x000000ff
        /*03e0*/ 	.word	0x00000030
        /*03e4*/ 	.short	0x010a
        /*03e6*/ 	.byte	0x19
	.zero		1


	//   ....[46]....
        /*03e8*/ 	.word	0x00001c60
        /*03ec*/ 	.word	0x000000ff
        /*03f0*/ 	.word	0x00000030
        /*03f4*/ 	.short	0x010a
        /*03f6*/ 	.byte	0x08
	.zero		1


	//   ....[47]....
        /*03f8*/ 	.word	0x00001dd0
        /*03fc*/ 	.word	0x00000002
        /*0400*/ 	.word	0x000000b0
        /*0404*/ 	.short	0x010a
        /*0406*/ 	.byte	0xff
	.zero		1


	//   ....[48]....
        /*0408*/ 	.word	0x00001e90
        /*040c*/ 	.word	0x00000002
        /*0410*/ 	.word	0x00000000
        /*0414*/ 	.short	0x0101
        /*0416*/ 	.byte	0xff
	.zero		1


	//   ....[49]....
        /*0418*/ 	.word	0x000023f0
        /*041c*/ 	.word	0x000000ff
        /*0420*/ 	.word	0x00000000
        /*0424*/ 	.short	0x010a
        /*0426*/ 	.byte	0x05
	.zero		1


	//   ....[50]....
        /*0428*/ 	.word	0x00002480
        /*042c*/ 	.word	0x000000ff
        /*0430*/ 	.word	0x00000000
        /*0434*/ 	.short	0x010a
        /*0436*/ 	.byte	0x05
	.zero		1


	//   ....[51]....
        /*0438*/ 	.word	0x00002510
        /*043c*/ 	.word	0x000000ff
        /*0440*/ 	.word	0x00000000
        /*0444*/ 	.short	0x010a
        /*0446*/ 	.byte	0x05
	.zero		1


	//   ....[52]....
        /*0448*/ 	.word	0x000025a0
        /*044c*/ 	.word	0x000000ff
        /*0450*/ 	.word	0x00000000
        /*0454*/ 	.short	0x010a
        /*0456*/ 	.byte	0x05
	.zero		1


	//   ....[53]....
        /*0458*/ 	.word	0x00002630
        /*045c*/ 	.word	0x000000ff
        /*0460*/ 	.word	0x00000000
        /*0464*/ 	.short	0x010a
        /*0466*/ 	.byte	0x05
	.zero		1


	//   ....[54]....
        /*0468*/ 	.word	0x000026d0
        /*046c*/ 	.word	0x00000000
        /*0470*/ 	.word	0x00000000
        /*0474*/ 	.short	0x010a
        /*0476*/ 	.byte	0xff
	.zero		1


	//   ....[55]....
        /*0478*/ 	.word	0x000027f0
        /*047c*/ 	.word	0x00000000
        /*0480*/ 	.word	0x00000110
        /*0484*/ 	.short	0x010a
        /*0486*/ 	.byte	0xff
	.zero		1


	//   ....[56]....
        /*0488*/ 	.word	0x00002860
        /*048c*/ 	.word	0x00000000
        /*0490*/ 	.word	0x00000000
        /*0494*/ 	.short	0x0101
        /*0496*/ 	.byte	0xff
	.zero		1


	//   ....[57]....
        /*0498*/ 	.word	0x00002880
        /*049c*/ 	.word	0x000000ff
        /*04a0*/ 	.word	0x000000c0
        /*04a4*/ 	.short	0x010a
        /*04a6*/ 	.byte	0x05
	.zero		1


	//   ....[58]....
        /*04a8*/ 	.word	0x000029a0
        /*04ac*/ 	.word	0x00000000
        /*04b0*/ 	.word	0x000000b0
        /*04b4*/ 	.short	0x010a
        /*04b6*/ 	.byte	0xff
	.zero		1


	//   ....[59]....
        /*04b8*/ 	.word	0x00002aa0
        /*04bc*/ 	.word	0x00000000
        /*04c0*/ 	.word	0x00000000
        /*04c4*/ 	.short	0x0101
        /*04c6*/ 	.byte	0xff
	.zero		1


	//   ....[60]....
        /*04c8*/ 	.word	0x00002b30
        /*04cc*/ 	.word	0x000000ff
        /*04d0*/ 	.word	0x000000c0
        /*04d4*/ 	.short	0x0106
        /*04d6*/ 	.byte	0x05
	.zero		1


	//   ....[61]....
        /*04d8*/ 	.word	0x00002b50
        /*04dc*/ 	.word	0x000000ff
        /*04e0*/ 	.word	0x000000c0
        /*04e4*/ 	.short	0x010a
        /*04e6*/ 	.byte	0x05
	.zero		1


	//   ....[62]....
        /*04e8*/ 	.word	0x00002be0
        /*04ec*/ 	.word	0x000000ff
        /*04f0*/ 	.word	0x000000c0
        /*04f4*/ 	.short	0x0106
        /*04f6*/ 	.byte	0x04
	.zero		1


	//   ....[63]....
        /*04f8*/ 	.word	0x00002c20
        /*04fc*/ 	.word	0x00000000
        /*0500*/ 	.word	0x000000c0
        /*0504*/ 	.short	0x010a
        /*0506*/ 	.byte	0xff
	.zero		1


	//   ....[64]....
        /*0508*/ 	.word	0x00003160
        /*050c*/ 	.word	0x00000000
        /*0510*/ 	.word	0x000000b0
        /*0514*/ 	.short	0x010a
        /*0516*/ 	.byte	0xff
	.zero		1


	//   ....[65]....
        /*0518*/ 	.word	0x00003270
        /*051c*/ 	.word	0x00000003
        /*0520*/ 	.word	0x00000000
        /*0524*/ 	.short	0x0101
        /*0526*/ 	.byte	0xff
	.zero		1


	//   ....[66]....
        /*0528*/ 	.word	0x00003280
        /*052c*/ 	.word	0x000000ff
        /*0530*/ 	.word	0x00000000
        /*0534*/ 	.short	0x010a
        /*0536*/ 	.byte	0x06
	.zero		1


	//   ....[67]....
        /*0538*/ 	.word	0x000032a0
        /*053c*/ 	.word	0x000000ff
        /*0540*/ 	.word	0x000000f0
        /*0544*/ 	.short	0x010a
        /*0546*/ 	.byte	0x07
	.zero		1


	//   ....[68]....
        /*0548*/ 	.word	0x00003370
        /*054c*/ 	.word	0x000000ff
        /*0550*/ 	.word	0x00000000
        /*0554*/ 	.short	0x010a
        /*0556*/ 	.byte	0x06
	.zero		1


	//   ....[69]....
        /*0558*/ 	.word	0x000034a0
        /*055c*/ 	.word	0x000000ff
        /*0560*/ 	.word	0x00000000
        /*0564*/ 	.short	0x010a
        /*0566*/ 	.byte	0x1a
	.zero		1


	//   ....[70]....
        /*0568*/ 	.word	0x00003740
        /*056c*/ 	.word	0x000000ff
        /*0570*/ 	.word	0x00000000
        /*0574*/ 	.short	0x010a
        /*0576*/ 	.byte	0x06
	.zero		1


	//   ....[71]....
        /*0578*/ 	.word	0x000037d0
        /*057c*/ 	.word	0x000000ff
        /*0580*/ 	.word	0x00000000
        /*0584*/ 	.short	0x010a
        /*0586*/ 	.byte	0x06
	.zero		1


	//   ....[72]....
        /*0588*/ 	.word	0x00003860
        /*058c*/ 	.word	0x000000ff
        /*0590*/ 	.word	0x00000000
        /*0594*/ 	.short	0x010a
        /*0596*/ 	.byte	0x06
	.zero		1


	//   ....[73]....
        /*0598*/ 	.word	0x000038f0
        /*059c*/ 	.word	0x000000ff
        /*05a0*/ 	.word	0x00000000
        /*05a4*/ 	.short	0x010a
        /*05a6*/ 	.byte	0x07
	.zero		1


	//   ....[74]....
        /*05a8*/ 	.word	0x00003d70
        /*05ac*/ 	.word	0x00000000
        /*05b0*/ 	.word	0x000000b0
        /*05b4*/ 	.short	0x010a
        /*05b6*/ 	.byte	0xff
	.zero		1


	//   ....[75]....
        /*05b8*/ 	.word	0x00003e30
        /*05bc*/ 	.word	0x00000000
        /*05c0*/ 	.word	0x00000000
        /*05c4*/ 	.short	0x0101
        /*05c6*/ 	.byte	0xff
	.zero		1


	//   ....[76]....
        /*05c8*/ 	.word	0x00004150
        /*05cc*/ 	.word	0x000000ff
        /*05d0*/ 	.word	0x000000a8
        /*05d4*/ 	.short	0x010a
        /*05d6*/ 	.byte	0x07
	.zero		1


	//   ....[77]....
        /*05d8*/ 	.word	0x00004340
        /*05dc*/ 	.word	0x000000ff
        /*05e0*/ 	.word	0x00000080
        /*05e4*/ 	.short	0x010a
        /*05e6*/ 	.byte	0x07
	.zero		1


	//   ....[78]....
        /*05e8*/ 	.word	0x000044b0
        /*05ec*/ 	.word	0x000000ff
        /*05f0*/ 	.word	0x00000060
        /*05f4*/ 	.short	0x010b
        /*05f6*/ 	.byte	0x07
	.zero		1


	//   ....[79]....
        /*05f8*/ 	.word	0x000044c0
        /*05fc*/ 	.word	0x000000ff
        /*0600*/ 	.word	0x00000000
        /*0604*/ 	.short	0x0101
        /*0606*/ 	.byte	0x08
	.zero		1


	//   ....[80]....
        /*0608*/ 	.word	0x000044d0
        /*060c*/ 	.word	0x000000ff
        /*0610*/ 	.word	0x00000088
        /*0614*/ 	.short	0x010a
        /*0616*/ 	.byte	0x07
	.zero		1


	//   ....[81]....
        /*0618*/ 	.word	0x00004620
        /*061c*/ 	.word	0x000000ff
        /*0620*/ 	.word	0x00000068
        /*0624*/ 	.short	0x010b
        /*0626*/ 	.byte	0x07
	.zero		1


	//   ....[82]....
        /*0628*/ 	.word	0x00004630
        /*062c*/ 	.word	0x000000ff
        /*0630*/ 	.word	0x00000000
        /*0634*/ 	.short	0x0101
        /*0636*/ 	.byte	0x08
	.zero		1


	//   ....[83]....
        /*0638*/ 	.word	0x00004640
        /*063c*/ 	.word	0x000000ff
        /*0640*/ 	.word	0x00000090
        /*0644*/ 	.short	0x010a
        /*0646*/ 	.byte	0x07
	.zero		1


	//   ....[84]....
        /*0648*/ 	.word	0x000047c0
        /*064c*/ 	.word	0x000000ff
        /*0650*/ 	.word	0x00000070
        /*0654*/ 	.short	0x010b
        /*0656*/ 	.byte	0x07
	.zero		1


	//   ....[85]....
        /*0658*/ 	.word	0x00004800
        /*065c*/ 	.word	0x000000ff
        /*0660*/ 	.word	0x00000000
        /*0664*/ 	.short	0x0101
        /*0666*/ 	.byte	0x08
	.zero		1


	//   ....[86]....
        /*0668*/ 	.word	0x00004840
        /*066c*/ 	.word	0x000000ff
        /*0670*/ 	.word	0x00000098
        /*0674*/ 	.short	0x010a
        /*0676*/ 	.byte	0x07
	.zero		1


	//   ....[87]....
        /*0678*/ 	.word	0x00004a80
        /*067c*/ 	.word	0x000000ff
        /*0680*/ 	.word	0x00000078
        /*0684*/ 	.short	0x010b
        /*0686*/ 	.byte	0x07
	.zero		1


	//   ....[88]....
        /*0688*/ 	.word	0x00004aa0
        /*068c*/ 	.word	0x000000ff
        /*0690*/ 	.word	0x00000000
        /*0694*/ 	.short	0x0101
        /*0696*/ 	.byte	0x0d
	.zero		1


	//   ....[89]....
        /*0698*/ 	.word	0x00004ad0
        /*069c*/ 	.word	0x000000ff
        /*06a0*/ 	.word	0x00000080
        /*06a4*/ 	.short	0x010a
        /*06a6*/ 	.byte	0x07
	.zero		1


	//   ....[90]....
        /*06a8*/ 	.word	0x00004af0
        /*06ac*/ 	.word	0x000000ff
        /*06b0*/ 	.word	0x00000088
        /*06b4*/ 	.short	0x010a
        /*06b6*/ 	.byte	0x07
	.zero		1


	//   ....[91]....
        /*06b8*/ 	.word	0x00004b10
        /*06bc*/ 	.word	0x000000ff
        /*06c0*/ 	.word	0x00000090
        /*06c4*/ 	.short	0x010a
        /*06c6*/ 	.byte	0x07
	.zero		1


	//   ....[92]....
        /*06c8*/ 	.word	0x00004b50
        /*06cc*/ 	.word	0x00000000
        /*06d0*/ 	.word	0x00000098
        /*06d4*/ 	.short	0x010a
        /*06d6*/ 	.byte	0xff
	.zero		1


	//   ....[93]....
        /*06d8*/ 	.word	0x00004e80
        /*06dc*/ 	.word	0x00000000
        /*06e0*/ 	.word	0x000000b0
        /*06e4*/ 	.short	0x010a
        /*06e6*/ 	.byte	0xff
	.zero		1


	//   ....[94]....
        /*06e8*/ 	.word	0x00004f90
        /*06ec*/ 	.word	0x00000000
        /*06f0*/ 	.word	0x00000000
        /*06f4*/ 	.short	0x0101
        /*06f6*/ 	.byte	0xff
	.zero		1


	//   ....[95]....
        /*06f8*/ 	.word	0x000059e0
        /*06fc*/ 	.word	0x000000ff
        /*0700*/ 	.word	0x00000060
        /*0704*/ 	.short	0x010a
        /*0706*/ 	.byte	0x30
	.zero		1


	//   ....[96]....
        /*0708*/ 	.word	0x00005a20
        /*070c*/ 	.word	0x00000040
        /*0710*/ 	.word	0x000000d0
        /*0714*/ 	.short	0x010a
        /*0716*/ 	.byte	0xff
	.zero		1


	//   ....[97]....
        /*0718*/ 	.word	0x00005b10
        /*071c*/ 	.word	0x000000ff
        /*0720*/ 	.word	0x00000060
        /*0724*/ 	.short	0x010a
        /*0726*/ 	.byte	0x30
	.zero		1


	//   ....[98]....
        /*0728*/ 	.word	0x00005c00
        /*072c*/ 	.word	0x00000040
        /*0730*/ 	.word	0x000000d0
        /*0734*/ 	.short	0x010a
        /*0736*/ 	.byte	0xff
	.zero		1


	//   ....[99]....
        /*0738*/ 	.word	0x000066d0
        /*073c*/ 	.word	0x00000000
        /*0740*/ 	.word	0x00000000
        /*0744*/ 	.short	0x0101
        /*0746*/ 	.byte	0xff
	.zero		1


	//   ....[100]....
        /*0748*/ 	.word	0x000066e0
        /*074c*/ 	.word	0x00000002
        /*0750*/ 	.word	0x00000060
        /*0754*/ 	.short	0x010a
        /*0756*/ 	.byte	0xff
	.zero		1


	//   ....[101]....
        /*0758*/ 	.word	0x000067c0
        /*075c*/ 	.word	0x00000002
        /*0760*/ 	.word	0x00000060
        /*0764*/ 	.short	0x010a
        /*0766*/ 	.byte	0xff
	.zero		1


	//   ....[102]....
        /*0768*/ 	.word	0x00007320
        /*076c*/ 	.word	0x00000048
        /*0770*/ 	.word	0x00000000
        /*0774*/ 	.short	0x0101
        /*0776*/ 	.byte	0xff
	.zero		1


	//   ....[103]....
        /*0778*/ 	.word	0x00007340
        /*077c*/ 	.word	0x00000000
        /*0780*/ 	.word	0x00000060
        /*0784*/ 	.short	0x010a
        /*0786*/ 	.byte	0xff
	.zero		1


	//   ....[104]....
        /*0788*/ 	.word	0x00007410
        /*078c*/ 	.word	0x00000000
        /*0790*/ 	.word	0x00000060
        /*0794*/ 	.short	0x010a
        /*0796*/ 	.byte	0xff
	.zero		1


	//   ....[105]....
        /*0798*/ 	.word	0x00007f70
        /*079c*/ 	.word	0x00000048
        /*07a0*/ 	.word	0x00000000
        /*07a4*/ 	.short	0x0101
        /*07a6*/ 	.byte	0xff
	.zero		1


	//   ....[106]....
        /*07a8*/ 	.word	0x00007f90
        /*07ac*/ 	.word	0x00000000
        /*07b0*/ 	.word	0x00000060
        /*07b4*/ 	.short	0x010a
        /*07b6*/ 	.byte	0xff
	.zero		1


	//   ....[107]....
        /*07b8*/ 	.word	0x00008060
        /*07bc*/ 	.word	0x00000000
        /*07c0*/ 	.word	0x00000060
        /*07c4*/ 	.short	0x010a
        /*07c6*/ 	.byte	0xff
	.zero		1


	//   ....[108]....
        /*07c8*/ 	.word	0x000083a0
        /*07cc*/ 	.word	0x000000ff
        /*07d0*/ 	.word	0x00000000
        /*07d4*/ 	.short	0x0101
        /*07d6*/ 	.byte	0x05
	.zero		1


	//   ....[109]....
        /*07d8*/ 	.word	0x00008c20
        /*07dc*/ 	.word	0x00000000
        /*07e0*/ 	.word	0x00000000
        /*07e4*/ 	.short	0x0101
        /*07e6*/ 	.byte	0xff
	.zero		1


	//   ....[110]....
        /*07e8*/ 	.word	0x00008e90
        /*07ec*/ 	.word	0x000000ff
        /*07f0*/ 	.word	0x00000000
        /*07f4*/ 	.short	0x0101
        /*07f6*/ 	.byte	0x04
	.zero		1


	//   ....[111]....
        /*07f8*/ 	.word	0x00008eb0
        /*07fc*/ 	.word	0x00000002
        /*0800*/ 	.word	0x00000120
        /*0804*/ 	.short	0x010a
        /*0806*/ 	.byte	0xff
	.zero		1


	//   ....[112]....
        /*0808*/ 	.word	0x00008f10
        /*080c*/ 	.word	0x00000002
        /*0810*/ 	.word	0x00000030
        /*0814*/ 	.short	0x010a
        /*0816*/ 	.byte	0xff
	.zero		1


	//   ....[113]....
        /*0818*/ 	.word	0x00008f70
        /*081c*/ 	.word	0x00000002
        /*0820*/ 	.word	0x00000030
        /*0824*/ 	.short	0x010a
        /*0826*/ 	.byte	0xff
	.zero		1


	//   ....[114]....
        /*0828*/ 	.word	0x00008fc0
        /*082c*/ 	.word	0x00000002
        /*0830*/ 	.word	0x000000b0
        /*0834*/ 	.short	0x010a
        /*0836*/ 	.byte	0xff
	.zero		1


	//   ....[115]....
        /*0838*/ 	.word	0x00009020
        /*083c*/ 	.word	0x00000000
        /*0840*/ 	.word	0x00000000
        /*0844*/ 	.short	0x010a
        /*0846*/ 	.byte	0xff
	.zero		1


	//   ....[116]....
        /*0848*/ 	.word	0x00009080
        /*084c*/ 	.word	0x00000000
        /*0850*/ 	.word	0x00000000
        /*0854*/ 	.short	0x010a
        /*0856*/ 	.byte	0xff
	.zero		1


	//   ....[117]....
        /*0858*/ 	.word	0x000090e0
        /*085c*/ 	.word	0x00000000
        /*0860*/ 	.word	0x00000000
        /*0864*/ 	.short	0x010a
        /*0866*/ 	.byte	0xff
	.zero		1


	//   ....[118]....
        /*0868*/ 	.word	0x00009140
        /*086c*/ 	.word	0x00000000
        /*0870*/ 	.word	0x00000000
        /*0874*/ 	.short	0x010a
        /*0876*/ 	.byte	0xff
	.zero		1


	//   ....[119]....
        /*0878*/ 	.word	0x000091a0
        /*087c*/ 	.word	0x00000000
        /*0880*/ 	.word	0x00000000
        /*0884*/ 	.short	0x010a
        /*0886*/ 	.byte	0xff
	.zero		1


	//   ....[120]....
        /*0888*/ 	.word	0x000091f0
        /*088c*/ 	.word	0x00000000
        /*0890*/ 	.word	0x00000110
        /*0894*/ 	.short	0x010a
        /*0896*/ 	.byte	0xff
	.zero		1


	//   ....[121]....
        /*0898*/ 	.word	0x00009250
        /*089c*/ 	.word	0x00000000
        /*08a0*/ 	.word	0x000000c0
        /*08a4*/ 	.short	0x010a
        /*08a6*/ 	.byte	0xff
	.zero		1


	//   ....[122]....
        /*08a8*/ 	.word	0x000092a0
        /*08ac*/ 	.word	0x00000000
        /*08b0*/ 	.word	0x000000b0
        /*08b4*/ 	.short	0x010a
        /*08b6*/ 	.byte	0xff
	.zero		1


	//   ....[123]....
        /*08b8*/ 	.word	0x00009300
        /*08bc*/ 	.word	0x00000000
        /*08c0*/ 	.word	0x000000c0
        /*08c4*/ 	.short	0x010a
        /*08c6*/ 	.byte	0xff
	.zero		1


	//   ....[124]....
        /*08c8*/ 	.word	0x00009350
        /*08cc*/ 	.word	0x00000000
        /*08d0*/ 	.word	0x000000b0
        /*08d4*/ 	.short	0x010a
        /*08d6*/ 	.byte	0xff
	.zero		1


	//   ....[125]....
        /*08d8*/ 	.word	0x000093b0
        /*08dc*/ 	.word	0x00000002
        /*08e0*/ 	.word	0x000000f0
        /*08e4*/ 	.short	0x010a
        /*08e6*/ 	.byte	0xff
	.zero		1


	//   ....[126]....
        /*08e8*/ 	.word	0x00009410
        /*08ec*/ 	.word	0x00000000
        /*08f0*/ 	.word	0x00000000
        /*08f4*/ 	.short	0x010a
        /*08f6*/ 	.byte	0xff
	.zero		1


	//   ....[127]....
        /*08f8*/ 	.word	0x00009470
        /*08fc*/ 	.word	0x00000000
        /*0900*/ 	.word	0x00000000
        /*0904*/ 	.short	0x010a
        /*0906*/ 	.byte	0xff
	.zero		1


	//   ....[128]....
        /*0908*/ 	.word	0x000094d0
        /*090c*/ 	.word	0x00000000
        /*0910*/ 	.word	0x00000000
        /*0914*/ 	.short	0x010a
        /*0916*/ 	.byte	0xff
	.zero		1


	//   ....[129]....
        /*0918*/ 	.word	0x00009530
        /*091c*/ 	.word	0x00000000
        /*0920*/ 	.word	0x00000000
        /*0924*/ 	.short	0x010a
        /*0926*/ 	.byte	0xff
	.zero		1


	//   ....[130]....
        /*0928*/ 	.word	0x00009590
        /*092c*/ 	.word	0x00000000
        /*0930*/ 	.word	0x00000000
        /*0934*/ 	.short	0x010a
        /*0936*/ 	.byte	0xff
	.zero		1


	//   ....[131]....
        /*0938*/ 	.word	0x000095e0
        /*093c*/ 	.word	0x00000000
        /*0940*/ 	.word	0x000000b0
        /*0944*/ 	.short	0x010a
        /*0946*/ 	.byte	0xff
	.zero		1


	//   ....[132]....
        /*0948*/ 	.word	0x00009640
        /*094c*/ 	.word	0x00000000
        /*0950*/ 	.word	0x000000a8
        /*0954*/ 	.short	0x010a
        /*0956*/ 	.byte	0xff
	.zero		1


	//   ....[133]....
        /*0958*/ 	.word	0x000096a0
        /*095c*/ 	.word	0x00000000
        /*0960*/ 	.word	0x00000080
        /*0964*/ 	.short	0x010a
        /*0966*/ 	.byte	0xff
	.zero		1


	//   ....[134]....
        /*0968*/ 	.word	0x00009700
        /*096c*/ 	.word	0x00000000
        /*0970*/ 	.word	0x00000088
        /*0974*/ 	.short	0x010a
        /*0976*/ 	.byte	0xff
	.zero		1


	//   ....[135]....
        /*0978*/ 	.word	0x00009760
        /*097c*/ 	.word	0x00000000
        /*0980*/ 	.word	0x00000090
        /*0984*/ 	.short	0x010a
        /*0986*/ 	.byte	0xff
	.zero		1


	//   ....[136]....
        /*0988*/ 	.word	0x000097c0
        /*098c*/ 	.word	0x00000000
        /*0990*/ 	.word	0x00000098
        /*0994*/ 	.short	0x010a
        /*0996*/ 	.byte	0xff
	.zero		1


	//   ....[137]....
        /*0998*/ 	.word	0x00009820
        /*099c*/ 	.word	0x00000000
        /*09a0*/ 	.word	0x00000080
        /*09a4*/ 	.short	0x010a
        /*09a6*/ 	.byte	0xff
	.zero		1


	//   ....[138]....
        /*09a8*/ 	.word	0x00009880
        /*09ac*/ 	.word	0x00000000
        /*09b0*/ 	.word	0x00000088
        /*09b4*/ 	.short	0x010a
        /*09b6*/ 	.byte	0xff
	.zero		1


	//   ....[139]....
        /*09b8*/ 	.word	0x000098e0
        /*09bc*/ 	.word	0x00000000
        /*09c0*/ 	.word	0x00000090
        /*09c4*/ 	.short	0x010a
        /*09c6*/ 	.byte	0xff
	.zero		1


	//   ....[140]....
        /*09c8*/ 	.word	0x00009930
        /*09cc*/ 	.word	0x00000000
        /*09d0*/ 	.word	0x000000b0
        /*09d4*/ 	.short	0x010a
        /*09d6*/ 	.byte	0xff
	.zero		1


	//   ....[141]....
        /*09d8*/ 	.word	0x00009990
        /*09dc*/ 	.word	0x00000002
        /*09e0*/ 	.word	0x00000060
        /*09e4*/ 	.short	0x010a
        /*09e6*/ 	.byte	0xff
	.zero		1


	//   ....[142]....
        /*09e8*/ 	.word	0x000099e0
        /*09ec*/ 	.word	0x00000040
        /*09f0*/ 	.word	0x000000d0
        /*09f4*/ 	.short	0x010a
        /*09f6*/ 	.byte	0xff
	.zero		1


	//   ....[143]....
        /*09f8*/ 	.word	0x00009a30
        /*09fc*/ 	.word	0x00000002
        /*0a00*/ 	.word	0x00000060
        /*0a04*/ 	.short	0x010a
        /*0a06*/ 	.byte	0xff
	.zero		1


	//   ....[144]....
        /*0a08*/ 	.word	0x00009a80
        /*0a0c*/ 	.word	0x00000000
        /*0a10*/ 	.word	0x00000060
        /*0a14*/ 	.short	0x010a
        /*0a16*/ 	.byte	0xff
	.zero		1


	//   ....[145]....
        /*0a18*/ 	.word	0x00009ad0
        /*0a1c*/ 	.word	0x00000000
        /*0a20*/ 	.word	0x00000060
        /*0a24*/ 	.short	0x010a
        /*0a26*/ 	.byte	0xff
	.zero		1


	//----- nvinfo : EIATTR_NUM_MBARRIERS
	.align		4
.L_47:
        /*0a28*/ 	.byte	0x03, 0x38
        /*0a2a*/ 	.short	0x0026


	//----- nvinfo : EIATTR_EXIT_INSTR_OFFSETS
	.align		4
        /*0a2c*/ 	.byte	0x04, 0x1c
        /*0a2e*/ 	.short	(.L_49 - .L_48)


	//   ....[0]....
.L_48:
        /*0a30*/ 	.word	0x00002700


	//   ....[1]....
        /*0a34*/ 	.word	0x00002bf0


	//   ....[2]....
        /*0a38*/ 	.word	0x00002c50


	//   ....[3]....
        /*0a3c*/ 	.word	0x00003b50


	//   ....[4]....
        /*0a40*/ 	.word	0x00004b80


	//   ....[5]....
        /*0a44*/ 	.word	0x00004bc0


	//   ....[6]....
        /*0a48*/ 	.word	0x00008d80


	//   ....[7]....
        /*0a4c*/ 	.word	0x00008e00


	//   ....[8]....
        /*0a50*/ 	.word	0x00008e30


	//   ....[9]....
        /*0a54*/ 	.word	0x00008ea0


	//----- nvinfo : EIATTR_MAX_THREADS
	.align		4
.L_49:
        /*0a58*/ 	.byte	0x04, 0x05
        /*0a5a*/ 	.short	(.L_51 - .L_50)
.L_50:
        /*0a5c*/ 	.word	0x00000100
        /*0a60*/ 	.word	0x00000001
        /*0a64*/ 	.word	0x00000001


	//----- nvinfo : EIATTR_CRS_STACK_SIZE
	.align		4
.L_51:
        /*0a68*/ 	.byte	0x04, 0x1e
        /*0a6a*/ 	.short	(.L_53 - .L_52)
.L_52:
        /*0a6c*/ 	.word	0x00000000


	//----- nvinfo : EIATTR_CBANK_PARAM_SIZE
	.align		4
.L_53:
        /*0a70*/ 	.byte	0x03, 0x19
        /*0a72*/ 	.short	0x0800


	//----- nvinfo : EIATTR_PARAM_CBANK
	.align		4
        /*0a74*/ 	.byte	0x04, 0x0a
        /*0a76*/ 	.short	(.L_55 - .L_54)
	.align		4
.L_54:
        /*0a78*/ 	.word	index@(.nv.constant0._ZN7cutlass13device_kernelINS_4gemm6kernel13GemmUniversalIN4cute5tupleIJiiiiEEENS1_10collective13CollectiveMmaINS1_35MainloopSm100TmaUmmaWarpSpecializedILi6ELi2ELi4ENS5_IJNS4_1CILi1EEESB_SB_EEEEENS5_IJNSA_ILi128EEESE_NSA_ILi64EEEEEENS_6half_tENS5_IJlSB_lEEESH_NS5_IJSB_llEEENS4_8TiledMMAINS4_8MMA_AtomIJNS4_20SM100_MMA_F16BF16_SSISH_SH_fLi128ELi128ELNS4_4UMMA5MajorE0ELSO_1ELNSN_7ScaleInE0ELSP_0EEEEEENS4_6LayoutISC_NS5_IJNSA_ILi0EEEST_ST_EEEEENS5_IJNS4_10UnderscoreESW_SW_EEEEENS4_13SM90_TMA_LOADENS4_14ComposedLayoutINS4_7SwizzleILi3ELi4ELi3EEENS4_18smem_ptr_flag_bitsILi16EEENSS_INS5_IJNSA_ILi8EEESF_EEENS5_IJSF_SB_EEEEEEEvNS4_8identityESZ_NS10_IS12_S14_NSS_INS5_IJSF_S15_EEENS5_IJSB_SF_EEEEEEEvS1A_EENS_8epilogue10collective18CollectiveEpilogueINS1G_23Sm100TmaWarpSpecializedILi4ELi2ELi32ELb1ELb0EEEJSG_NS5_IJNSS_ISE_SB_EENSS_INSA_ILi32EEESB_EEEEESH_SI_SH_SI_NS1G_6fusion15FusionCallbacksIS1K_NS1P_17LinearCombinationISH_fSH_fLNS_15FloatRoundStyleE2EEESG_S1O_JEEENS4_5SM1004TMEM4LOAD26SM100_TMEM_LOAD_32dp32b32xESZ_NS10_INS11_ILi2ELi4ELi3EEES14_NSS_INS5_IJS15_S1M_EEENS5_IJS1M_SB_EEEEEEENS4_39AutoVectorizingCopyWithAssumedAlignmentILi128EEENS4_14SM90_TMA_STOREES23_S25_S25_EEEvvEEEEvNT_6ParamsE)
        /*0a7c*/ 	.short	0x0380
        /*0a7e*/ 	.short	0x0800


	//----- nvinfo : EIATTR_SW_WAR
	.align		4
.L_55:
        /*0a80*/ 	.byte	0x04, 0x36
        /*0a82*/ 	.short	(.L_57 - .L_56)
.L_56:
        /*0a84*/ 	.word	0x00000008
.L_57:


//--------------------- .nv.callgraph             --------------------------
	.section	.nv.callgraph,"",@"SHT_CUDA_CALLGRAPH"
	.align	4
	.sectionentsize	8
	.align		4
        /*0000*/ 	.word	0x00000000
	.align		4
        /*0004*/ 	.word	0xffffffff
	.align		4
        /*0008*/ 	.word	index@(_ZN7cutlass13device_kernelINS_4gemm6kernel13GemmUniversalIN4cute5tupleIJiiiiEEENS1_10collective13CollectiveMmaINS1_35MainloopSm100TmaUmmaWarpSpecializedILi6ELi2ELi4ENS5_IJNS4_1CILi1EEESB_SB_EEEEENS5_IJNSA_ILi128EEESE_NSA_ILi64EEEEEENS_6half_tENS5_IJlSB_lEEESH_NS5_IJSB_llEEENS4_8TiledMMAINS4_8MMA_AtomIJNS4_20SM100_MMA_F16BF16_SSISH_SH_fLi128ELi128ELNS4_4UMMA5MajorE0ELSO_1ELNSN_7ScaleInE0ELSP_0EEEEEENS4_6LayoutISC_NS5_IJNSA_ILi0EEEST_ST_EEEEENS5_IJNS4_10UnderscoreESW_SW_EEEEENS4_13SM90_TMA_LOADENS4_14ComposedLayoutINS4_7SwizzleILi3ELi4ELi3EEENS4_18smem_ptr_flag_bitsILi16EEENSS_INS5_IJNSA_ILi8EEESF_EEENS5_IJSF_SB_EEEEEEEvNS4_8identityESZ_NS10_IS12_S14_NSS_INS5_IJSF_S15_EEENS5_IJSB_SF_EEEEEEEvS1A_EENS_8epilogue10collective18CollectiveEpilogueINS1G_23Sm100TmaWarpSpecializedILi4ELi2ELi32ELb1ELb0EEEJSG_NS5_IJNSS_ISE_SB_EENSS_INSA_ILi32EEESB_EEEEESH_SI_SH_SI_NS1G_6fusion15FusionCallbacksIS1K_NS1P_17LinearCombinationISH_fSH_fLNS_15FloatRoundStyleE2EEESG_S1O_JEEENS4_5SM1004TMEM4LOAD26SM100_TMEM_LOAD_32dp32b32xESZ_NS10_INS11_ILi2ELi4ELi3EEES14_NSS_INS5_IJS15_S1M_EEENS5_IJS1M_SB_EEEEEEENS4_39AutoVectorizingCopyWithAssumedAlignmentILi128EEENS4_14SM90_TMA_STOREES23_S25_S25_EEEvvEEEEvNT_6ParamsE)
	.align		4
        /*000c*/ 	.word	index@(__assertfail)
	.align		4
        /*0010*/ 	.word	0x00000000
	.align		4
        /*0014*/ 	.word	0xfffffffe
	.align		4
        /*0018*/ 	.word	0x00000000
	.align		4
        /*001c*/ 	.word	0xfffffffd
	.align		4
        /*0020*/ 	.word	0x00000000
	.align		4
        /*0024*/ 	.word	0xfffffffc


//--------------------- .nv.constant4             --------------------------
	.section	.nv.constant4,"a",@progbits
	.align	8
	.align		8
.nv.constant4:
        /*0000*/ 	.dword	__assertfail
	.align		8
        /*0008*/ 	.dword	__unnamed_1
	.align		8
        /*0010*/ 	.dword	__unnamed_2
	.align		8
        /*0018*/ 	.dword	_ZN40_INTERNAL_8bbed50c_4_k_cu_2c387638_263004cuda3std3__45__cpo5beginE
	.align		8
        /*0020*/ 	.dword	_ZN40_INTERNAL_8bbed50c_4_k_cu_2c387638_263004cuda3std3__45__cpo3endE
	.align		8
        /*0028*/ 	.dword	_ZN40_INTERNAL_8bbed50c_4_k_cu_2c387638_263004cuda3std3__45__cpo6cbeginE
	.align		8
        /*0030*/ 	.dword	_ZN40_INTERNAL_8bbed50c_4_k_cu_2c387638_263004cuda3std3__45__cpo4cendE
	.align		8
        /*0038*/ 	.dword	_ZN40_INTERNAL_8bbed50c_4_k_cu_2c387638_263004cuda3std3__442_GLOBAL__N__8bbed50c_4_k_cu_2c387638_263006ignoreE
	.align		8
        /*0040*/ 	.dword	_ZN40_INTERNAL_8bbed50c_4_k_cu_2c387638_263004cuda3std3__419piecewise_constructE
	.align		8
        /*0048*/ 	.dword	_ZN40_INTERNAL_8bbed50c_4_k_cu_2c387638_263004cuda3std3__48in_placeE
	.align		8
        /*0050*/ 	.dword	_ZN40_INTERNAL_8bbed50c_4_k_cu_2c387638_263004cuda3std6ranges3__45__cpo4swapE
	.align		8
        /*0058*/ 	.dword	_ZN40_INTERNAL_8bbed50c_4_k_cu_2c387638_263004cuda3std6ranges3__45__cpo9iter_moveE
	.align		8
        /*0060*/ 	.dword	_ZN40_INTERNAL_8bbed50c_4_k_cu_2c387638_263004cute7productE
	.align		8
        /*0068*/ 	.dword	_ZN40_INTERNAL_8bbed50c_4_k_cu_2c387638_263004cute1_E
	.align		8
        /*0070*/ 	.dword	$str$25
	.align		8
        /*0078*/ 	.dword	$str$26
	.align		8
        /*0080*/ 	.dword	$str$27
	.align		8
        /*0088*/ 	.dword	$str$28


//--------------------- .text._ZN7cutlass13device_kernelINS_4gemm6kernel13GemmUniversalIN4cute5tupleIJiiiiEEENS1_10collective13CollectiveMmaINS1_35MainloopSm100TmaUmmaWarpSpecializedILi6ELi2ELi4ENS5_IJNS4_1CILi1EEESB_SB_EEEEENS5_IJNSA_ILi128EEESE_NSA_ILi64EEEEEENS_6half_tENS5_IJlSB_lEEESH_NS5_IJSB_llEEENS4_8TiledMMAINS4_8MMA_AtomIJNS4_20SM100_MMA_F16BF16_SSISH_SH_fLi128ELi128ELNS4_4UMMA5MajorE0ELSO_1ELNSN_7ScaleInE0ELSP_0EEEEEENS4_6LayoutISC_NS5_IJNSA_ILi0EEEST_ST_EEEEENS5_IJNS4_10UnderscoreESW_SW_EEEEENS4_13SM90_TMA_LOADENS4_14ComposedLayoutINS4_7SwizzleILi3ELi4ELi3EEENS4_18smem_ptr_flag_bitsILi16EEENSS_INS5_IJNSA_ILi8EEESF_EEENS5_IJSF_SB_EEEEEEEvNS4_8identityESZ_NS10_IS12_S14_NSS_INS5_IJSF_S15_EEENS5_IJSB_SF_EEEEEEEvS1A_EENS_8epilogue10collective18CollectiveEpilogueINS1G_23Sm100TmaWarpSpecializedILi4ELi2ELi32ELb1ELb0EEEJSG_NS5_IJNSS_ISE_SB_EENSS_INSA_ILi32EEESB_EEEEESH_SI_SH_SI_NS1G_6fusion15FusionCallbacksIS1K_NS1P_17LinearCombinationISH_fSH_fLNS_15FloatRoundStyleE2EEESG_S1O_JEEENS4_5SM1004TMEM4LOAD26SM100_TMEM_LOAD_32dp32b32xESZ_NS10_INS11_ILi2ELi4ELi3EEES14_NSS_INS5_IJS15_S1M_EEENS5_IJS1M_SB_EEEEEEENS4_39AutoVectorizingCopyWithAssumedAlignmentILi128EEENS4_14SM90_TMA_STOREES23_S25_S25_EEEvvEEEEvNT_6ParamsE --------------------------
	.section	.text._ZN7cutlass13device_kernelINS_4gemm6kernel13GemmUniversalIN4cute5tupleIJiiiiEEENS1_10collective13CollectiveMmaINS1_35MainloopSm100TmaUmmaWarpSpecializedILi6ELi2ELi4ENS5_IJNS4_1CILi1EEESB_SB_EEEEENS5_IJNSA_ILi128EEESE_NSA_ILi64EEEEEENS_6half_tENS5_IJlSB_lEEESH_NS5_IJSB_llEEENS4_8TiledMMAINS4_8MMA_AtomIJNS4_20SM100_MMA_F16BF16_SSISH_SH_fLi128ELi128ELNS4_4UMMA5MajorE0ELSO_1ELNSN_7ScaleInE0ELSP_0EEEEEENS4_6LayoutISC_NS5_IJNSA_ILi0EEEST_ST_EEEEENS5_IJNS4_10UnderscoreESW_SW_EEEEENS4_13SM90_TMA_LOADENS4_14ComposedLayoutINS4_7SwizzleILi3ELi4ELi3EEENS4_18smem_ptr_flag_bitsILi16EEENSS_INS5_IJNSA_ILi8EEESF_EEENS5_IJSF_SB_EEEEEEEvNS4_8identityESZ_NS10_IS12_S14_NSS_INS5_IJSF_S15_EEENS5_IJSB_SF_EEEEEEEvS1A_EENS_8epilogue10collective18CollectiveEpilogueINS1G_23Sm100TmaWarpSpecializedILi4ELi2ELi32ELb1ELb0EEEJSG_NS5_IJNSS_ISE_SB_EENSS_INSA_ILi32EEESB_EEEEESH_SI_SH_SI_NS1G_6fusion15FusionCallbacksIS1K_NS1P_17LinearCombinationISH_fSH_fLNS_15FloatRoundStyleE2EEESG_S1O_JEEENS4_5SM1004TMEM4LOAD26SM100_TMEM_LOAD_32dp32b32xESZ_NS10_INS11_ILi2ELi4ELi3EEES14_NSS_INS5_IJS15_S1M_EEENS5_IJS1M_SB_EEEEEEENS4_39AutoVectorizingCopyWithAssumedAlignmentILi128EEENS4_14SM90_TMA_STOREES23_S25_S25_EEEvvEEEEvNT_6ParamsE,"ax",@progbits
	.align	128
.text._ZN7cutlass13device_kernelINS_4gemm6kernel13GemmUniversalIN4cute5tupleIJiiiiEEENS1_10collective13CollectiveMmaINS1_35MainloopSm100TmaUmmaWarpSpecializedILi6ELi2ELi4ENS5_IJNS4_1CILi1EEESB_SB_EEEEENS5_IJNSA_ILi128EEESE_NSA_ILi64EEEEEENS_6half_tENS5_IJlSB_lEEESH_NS5_IJSB_llEEENS4_8TiledMMAINS4_8MMA_AtomIJNS4_20SM100_MMA_F16BF16_SSISH_SH_fLi128ELi128ELNS4_4UMMA5MajorE0ELSO_1ELNSN_7ScaleInE0ELSP_0EEEEEENS4_6LayoutISC_NS5_IJNSA_ILi0EEEST_ST_EEEEENS5_IJNS4_10UnderscoreESW_SW_EEEEENS4_13SM90_TMA_LOADENS4_14ComposedLayoutINS4_7SwizzleILi3ELi4ELi3EEENS4_18smem_ptr_flag_bitsILi16EEENSS_INS5_IJNSA_ILi8EEESF_EEENS5_IJSF_SB_EEEEEEEvNS4_8identityESZ_NS10_IS12_S14_NSS_INS5_IJSF_S15_EEENS5_IJSB_SF_EEEEEEEvS1A_EENS_8epilogue10collective18CollectiveEpilogueINS1G_23Sm100TmaWarpSpecializedILi4ELi2ELi32ELb1ELb0EEEJSG_NS5_IJNSS_ISE_SB_EENSS_INSA_ILi32EEESB_EEEEESH_SI_SH_SI_NS1G_6fusion15FusionCallbacksIS1K_NS1P_17LinearCombinationISH_fSH_fLNS_15FloatRoundStyleE2EEESG_S1O_JEEENS4_5SM1004TMEM4LOAD26SM100_TMEM_LOAD_32dp32b32xESZ_NS10_INS11_ILi2ELi4ELi3EEES14_NSS_INS5_IJS15_S1M_EEENS5_IJS1M_SB_EEEEEEENS4_39AutoVectorizingCopyWithAssumedAlignmentILi128EEENS4_14SM90_TMA_STOREES23_S25_S25_EEEvvEEEEvNT_6ParamsE:
        .type           _ZN7cutlass13device_kernelINS_4gemm6kernel13GemmUniversalIN4cute5tupleIJiiiiEEENS1_10collective13CollectiveMmaINS1_35MainloopSm100TmaUmmaWarpSpecializedILi6ELi2ELi4ENS5_IJNS4_1CILi1EEESB_SB_EEEEENS5_IJNSA_ILi128EEESE_NSA_ILi64EEEEEENS_6half_tENS5_IJlSB_lEEESH_NS5_IJSB_llEEENS4_8TiledMMAINS4_8MMA_AtomIJNS4_20SM100_MMA_F16BF16_SSISH_SH_fLi128ELi128ELNS4_4UMMA5MajorE0ELSO_1ELNSN_7ScaleInE0ELSP_0EEEEEENS4_6LayoutISC_NS5_IJNSA_ILi0EEEST_ST_EEEEENS5_IJNS4_10UnderscoreESW_SW_EEEEENS4_13SM90_TMA_LOADENS4_14ComposedLayoutINS4_7SwizzleILi3ELi4ELi3EEENS4_18smem_ptr_flag_bitsILi16EEENSS_INS5_IJNSA_ILi8EEESF_EEENS5_IJSF_SB_EEEEEEEvNS4_8identityESZ_NS10_IS12_S14_NSS_INS5_IJSF_S15_EEENS5_IJSB_SF_EEEEEEEvS1A_EENS_8epilogue10collective18CollectiveEpilogueINS1G_23Sm100TmaWarpSpecializedILi4ELi2ELi32ELb1ELb0EEEJSG_NS5_IJNSS_ISE_SB_EENSS_INSA_ILi32EEESB_EEEEESH_SI_SH_SI_NS1G_6fusion15FusionCallbacksIS1K_NS1P_17LinearCombinationISH_fSH_fLNS_15FloatRoundStyleE2EEESG_S1O_JEEENS4_5SM1004TMEM4LOAD26SM100_TMEM_LOAD_32dp32b32xESZ_NS10_INS11_ILi2ELi4ELi3EEES14_NSS_INS5_IJS15_S1M_EEENS5_IJS1M_SB_EEEEEEENS4_39AutoVectorizingCopyWithAssumedAlignmentILi128EEENS4_14SM90_TMA_STOREES23_S25_S25_EEEvvEEEEvNT_6ParamsE,@function
        .size           _ZN7cutlass13device_kernelINS_4gemm6kernel13GemmUniversalIN4cute5tupleIJiiiiEEENS1_10collective13CollectiveMmaINS1_35MainloopSm100TmaUmmaWarpSpecializedILi6ELi2ELi4ENS5_IJNS4_1CILi1EEESB_SB_EEEEENS5_IJNSA_ILi128EEESE_NSA_ILi64EEEEEENS_6half_tENS5_IJlSB_lEEESH_NS5_IJSB_llEEENS4_8TiledMMAINS4_8MMA_AtomIJNS4_20SM100_MMA_F16BF16_SSISH_SH_fLi128ELi128ELNS4_4UMMA5MajorE0ELSO_1ELNSN_7ScaleInE0ELSP_0EEEEEENS4_6LayoutISC_NS5_IJNSA_ILi0EEEST_ST_EEEEENS5_IJNS4_10UnderscoreESW_SW_EEEEENS4_13SM90_TMA_LOADENS4_14ComposedLayoutINS4_7SwizzleILi3ELi4ELi3EEENS4_18smem_ptr_flag_bitsILi16EEENSS_INS5_IJNSA_ILi8EEESF_EEENS5_IJSF_SB_EEEEEEEvNS4_8identityESZ_NS10_IS12_S14_NSS_INS5_IJSF_S15_EEENS5_IJSB_SF_EEEEEEEvS1A_EENS_8epilogue10collective18CollectiveEpilogueINS1G_23Sm100TmaWarpSpecializedILi4ELi2ELi32ELb1ELb0EEEJSG_NS5_IJNSS_ISE_SB_EENSS_INSA_ILi32EEESB_EEEEESH_SI_SH_SI_NS1G_6fusion15FusionCallbacksIS1K_NS1P_17LinearCombinationISH_fSH_fLNS_15FloatRoundStyleE2EEESG_S1O_JEEENS4_5SM1004TMEM4LOAD26SM100_TMEM_LOAD_32dp32b32xESZ_NS10_INS11_ILi2ELi4ELi3EEES14_NSS_INS5_IJS15_S1M_EEENS5_IJS1M_SB_EEEEEEENS4_39AutoVectorizingCopyWithAssumedAlignmentILi128EEENS4_14SM90_TMA_STOREES23_S25_S25_EEEvvEEEEvNT_6ParamsE,(.L_x_182 - _ZN7cutlass13device_kernelINS_4gemm6kernel13GemmUniversalIN4cute5tupleIJiiiiEEENS1_10collective13CollectiveMmaINS1_35MainloopSm100TmaUmmaWarpSpecializedILi6ELi2ELi4ENS5_IJNS4_1CILi1EEESB_SB_EEEEENS5_IJNSA_ILi128EEESE_NSA_ILi64EEEEEENS_6half_tENS5_IJlSB_lEEESH_NS5_IJSB_llEEENS4_8TiledMMAINS4_8MMA_AtomIJNS4_20SM100_MMA_F16BF16_SSISH_SH_fLi128ELi128ELNS4_4UMMA5MajorE0ELSO_1ELNSN_7ScaleInE0ELSP_0EEEEEENS4_6LayoutISC_NS5_IJNSA_ILi0EEEST_ST_EEEEENS5_IJNS4_10UnderscoreESW_SW_EEEEENS4_13SM90_TMA_LOADENS4_14ComposedLayoutINS4_7SwizzleILi3ELi4ELi3EEENS4_18smem_ptr_flag_bitsILi16EEENSS_INS5_IJNSA_ILi8EEESF_EEENS5_IJSF_SB_EEEEEEEvNS4_8identityESZ_NS10_IS12_S14_NSS_INS5_IJSF_S15_EEENS5_IJSB_SF_EEEEEEEvS1A_EENS_8epilogue10collective18CollectiveEpilogueINS1G_23Sm100TmaWarpSpecializedILi4ELi2ELi32ELb1ELb0EEEJSG_NS5_IJNSS_ISE_SB_EENSS_INSA_ILi32EEESB_EEEEESH_SI_SH_SI_NS1G_6fusion15FusionCallbacksIS1K_NS1P_17LinearCombinationISH_fSH_fLNS_15FloatRoundStyleE2EEESG_S1O_JEEENS4_5SM1004TMEM4LOAD26SM100_TMEM_LOAD_32dp32b32xESZ_NS10_INS11_ILi2ELi4ELi3EEES14_NSS_INS5_IJS15_S1M_EEENS5_IJS1M_SB_EEEEEEENS4_39AutoVectorizingCopyWithAssumedAlignmentILi128EEENS4_14SM90_TMA_STOREES23_S25_S25_EEEvvEEEEvNT_6ParamsE)
        .other          _ZN7cutlass13device_kernelINS_4gemm6kernel13GemmUniversalIN4cute5tupleIJiiiiEEENS1_10collective13CollectiveMmaINS1_35MainloopSm100TmaUmmaWarpSpecializedILi6ELi2ELi4ENS5_IJNS4_1CILi1EEESB_SB_EEEEENS5_IJNSA_ILi128EEESE_NSA_ILi64EEEEEENS_6half_tENS5_IJlSB_lEEESH_NS5_IJSB_llEEENS4_8TiledMMAINS4_8MMA_AtomIJNS4_20SM100_MMA_F16BF16_SSISH_SH_fLi128ELi128ELNS4_4UMMA5MajorE0ELSO_1ELNSN_7ScaleInE0ELSP_0EEEEEENS4_6LayoutISC_NS5_IJNSA_ILi0EEEST_ST_EEEEENS5_IJNS4_10UnderscoreESW_SW_EEEEENS4_13SM90_TMA_LOADENS4_14ComposedLayoutINS4_7SwizzleILi3ELi4ELi3EEENS4_18smem_ptr_flag_bitsILi16EEENSS_INS5_IJNSA_ILi8EEESF_EEENS5_IJSF_SB_EEEEEEEvNS4_8identityESZ_NS10_IS12_S14_NSS_INS5_IJSF_S15_EEENS5_IJSB_SF_EEEEEEEvS1A_EENS_8epilogue10collective18CollectiveEpilogueINS1G_23Sm100TmaWarpSpecializedILi4ELi2ELi32ELb1ELb0EEEJSG_NS5_IJNSS_ISE_SB_EENSS_INSA_ILi32EEESB_EEEEESH_SI_SH_SI_NS1G_6fusion15FusionCallbacksIS1K_NS1P_17LinearCombinationISH_fSH_fLNS_15FloatRoundStyleE2EEESG_S1O_JEEENS4_5SM1004TMEM4LOAD26SM100_TMEM_LOAD_32dp32b32xESZ_NS10_INS11_ILi2ELi4ELi3EEES14_NSS_INS5_IJS15_S1M_EEENS5_IJS1M_SB_EEEEEEENS4_39AutoVectorizingCopyWithAssumedAlignmentILi128EEENS4_14SM90_TMA_STOREES23_S25_S25_EEEvvEEEEvNT_6ParamsE,@"STO_CUDA_ENTRY STV_DEFAULT"
_ZN7cutlass13device_kernelINS_4gemm6kernel13GemmUniversalIN4cute5tupleIJiiiiEEENS1_10collective13CollectiveMmaINS1_35MainloopSm100TmaUmmaWarpSpecializedILi6ELi2ELi4ENS5_IJNS4_1CILi1EEESB_SB_EEEEENS5_IJNSA_ILi128EEESE_NSA_ILi64EEEEEENS_6half_tENS5_IJlSB_lEEESH_NS5_IJSB_llEEENS4_8TiledMMAINS4_8MMA_AtomIJNS4_20SM100_MMA_F16BF16_SSISH_SH_fLi128ELi128ELNS4_4UMMA5MajorE0ELSO_1ELNSN_7ScaleInE0ELSP_0EEEEEENS4_6LayoutISC_NS5_IJNSA_ILi0EEEST_ST_EEEEENS5_IJNS4_10UnderscoreESW_SW_EEEEENS4_13SM90_TMA_LOADENS4_14ComposedLayoutINS4_7SwizzleILi3ELi4ELi3EEENS4_18smem_ptr_flag_bitsILi16EEENSS_INS5_IJNSA_ILi8EEESF_EEENS5_IJSF_SB_EEEEEEEvNS4_8identityESZ_NS10_IS12_S14_NSS_INS5_IJSF_S15_EEENS5_IJSB_SF_EEEEEEEvS1A_EENS_8epilogue10collective18CollectiveEpilogueINS1G_23Sm100TmaWarpSpecializedILi4ELi2ELi32ELb1ELb0EEEJSG_NS5_IJNSS_ISE_SB_EENSS_INSA_ILi32EEESB_EEEEESH_SI_SH_SI_NS1G_6fusion15FusionCallbacksIS1K_NS1P_17LinearCombinationISH_fSH_fLNS_15FloatRoundStyleE2EEESG_S1O_JEEENS4_5SM1004TMEM4LOAD26SM100_TMEM_LOAD_32dp32b32xESZ_NS10_INS11_ILi2ELi4ELi3EEES14_NSS_INS5_IJS15_S1M_EEENS5_IJS1M_SB_EEEEEEENS4_39AutoVectorizingCopyWithAssumedAlignmentILi128EEENS4_14SM90_TMA_STOREES23_S25_S25_EEEvvEEEEvNT_6ParamsE:
[----:B------:R-:W1:Y:S01]  /*0000*/  LDC R1, c[0x0][0x37c] ;  /* 0x0000df00ff017b82 */ /* 0x000e620000000800 */
[----:B------:R-:W2:Y:S01]  /*0010*/  S2R R101, SR_TID.X ;  /* 0x0000000000657919 */ /* 0x000ea20000002100 */
[----:B------:R-:W3:Y:S01]  /*0020*/  LDCU.64 UR4, c[0x0][0x890] ;  /* 0x00011200ff0477ac */ /* 0x000ee20008000a00 */
[----:B------:R-:W-:Y:S02]  /*0030*/  PRMT R88, RZ, 0x7610, R88 ;  /* 0x00007610ff587816 */ /* 0x000fe40000000058 */
[----:B------:R-:W-:Y:S01]  /*0040*/  ELECT P5, URZ, PT ;  /* 0x0000000000ff782f */ /* 0x000fe200038a0000 */
[----:B------:R-:W4:Y:S01]  /*0050*/  LDCU.64 UR46, c[0x0][0x358] ;  /* 0x00006b00ff2e77ac */ /* 0x000f220008000a00 */
[----:B---3--:R-:W-:-:S04]  /*0060*/  UISETP.NE.U32.AND UP0, UPT, UR4, URZ, UPT ;  /* 0x000000ff0400728c */ /* 0x008fc8000bf05070 */
[----:B------:R-:W-:Y:S01]  /*0070*/  UISETP.NE.AND.EX UP0, UPT, UR5, URZ, UPT, UP0 ;  /* 0x000000ff0500728c */ /* 0x000fe2000bf05300 */
[----:B--2---:R-:W-:-:S05]  /*0080*/  SHF.R.U32.HI R92, RZ, 0x5, R101 ;  /* 0x00000005ff5c7819 */ /* 0x004fca0000011665 */
[----:B------:R-:W2:Y:S02]  /*0090*/  SHFL.IDX PT, R0, R92, RZ, 0x1f ;  /* 0x00001fff5c007589 */ /* 0x000ea400000e0000 */
[----:B--2---:R-:W-:Y:S01]  /*00a0*/  R2UR UR8, R0 ;  /* 0x00000000000872ca */ /* 0x004fe200000e0000 */
[----:B-1--4-:R-:W-:-:S14]  /*00b0*/  BRA.U UP0, `(.L_x_0) ;  /* 0x00000001002c7547 */ /* 0x012fdc000b800000 */
[----:B------:R-:W1:Y:S02]  /*00c0*/  LDCU.64 UR6, c[0x0][0x888] ;  /* 0x00011100ff0677ac */ /* 0x000e640008000a00 */
[----:B-1----:R-:W-:-:S04]  /*00d0*/  UISETP.NE.U32.AND UP0, UPT, UR6, URZ, UPT ;  /* 0x000000ff0600728c */ /* 0x002fc8000bf05070 */
[----:B------:R-:W-:-:S09]  /*00e0*/  UISETP.NE.AND.EX UP0, UPT, UR7, URZ, UPT, UP0 ;  /* 0x000000ff0700728c */ /* 0x000fd2000bf05300 */
[----:B------:R-:W-:Y:S05]  /*00f0*/  BRA.U !UP0, `(.L_x_1) ;  /* 0x0000000108107547 */ /* 0x000fea000b800000 */
[----:B------:R-:W1:Y:S02]  /*0100*/  LDC.64 R2, c[0x0][0x888] ;  /* 0x00022200ff027b82 */ /* 0x000e640000000a00 */
[----:B-1----:R1:W5:Y:S01]  /*0110*/  LDG.E R49, desc[UR46][R2.64] ;  /* 0x0000002e02317981 */ /* 0x002362000c1e1900 */
[----:B------:R-:W-:Y:S01]  /*0120*/  HFMA2 R88, -RZ, RZ, 0, 5.9604644775390625e-08 ;  /* 0x00000001ff587431 */ /* 0x000fe200000001ff */
[----:B------:R-:W-:Y:S05]  /*0130*/  BRA `(.L_x_0) ;  /* 0x00000000000c7947 */ /* 0x000fea0003800000 */
.L_x_1:
[----:B------:R-:W1:Y:S01]  /*0140*/  LDCU UR6, c[0x0][0x880] ;  /* 0x00011000ff0677ac */ /* 0x000e620008000800 */
[----:B------:R-:W-:Y:S01]  /*0150*/  HFMA2 R88, -RZ, RZ, 0, 5.9604644775390625e-08 ;  /* 0x00000001ff587431 */ /* 0x000fe200000001ff */
[----:B-1----:R-:W-:-:S07]  /*0160*/  MOV R49, UR6 ;  /* 0x0000000600317c02 */ /* 0x002fce0008000f00 */
.L_x_0:
[----:B------:R-:W2:Y:S02]  /*0170*/  LDCU.64 UR6, c[0x0][0x8b0] ;  /* 0x00011600ff0677ac */ /* 0x000ea40008000a00 */
[----:B--2---:R-:W-:-:S04]  /*0180*/  UISETP.NE.U32.AND UP0, UPT, UR6, URZ, UPT ;  /* 0x000000ff0600728c */ /* 0x004fc8000bf05070 */
[----:B------:R-:W-:-:S09]  /*0190*/  UISETP.NE.AND.EX UP0, UPT, UR7, URZ, UPT, UP0 ;  /* 0x000000ff0700728c */ /* 0x000fd2000bf05300 */
[----:B------:R-:W-:Y:S05]  /*01a0*/  BRA.U UP0, `(.L_x_2) ;  /* 0x0000000100247547 */ /* 0x000fea000b800000 */
[----:B------:R-:W2:Y:S02]  /*01b0*/  LDCU.64 UR6, c[0x0][0x8a8] ;  /* 0x00011500ff0677ac */ /* 0x000ea40008000a00 */
[----:B--2---:R-:W-:-:S04]  /*01c0*/  UISETP.NE.U32.AND UP0, UPT, UR6, URZ, UPT ;  /* 0x000000ff0600728c */ /* 0x004fc8000bf05070 */
[----:B------:R-:W-:-:S09]  /*01d0*/  UISETP.NE.AND.EX UP0, UPT, UR7, URZ, UPT, UP0 ;  /* 0x000000ff0700728c */ /* 0x000fd2000bf05300 */
[----:B------:R-:W-:Y:S05]  /*01e0*/  BRA.U !UP0, `(.L_x_3) ;  /* 0x00000001080c7547 */ /* 0x000fea000b800000 */
[----:B-1----:R-:W1:Y:S02]  /*01f0*/  LDC.64 R2, c[0x0][0x8a8] ;  /* 0x00022a00ff027b82 */ /* 0x002e640000000a00 */
[----:B-1----:R2:W5:Y:S01]  /*0200*/  LDG.E R47, desc[UR46][R2.64] ;  /* 0x0000002e022f7981 */ /* 0x002562000c1e1900 */
[----:B------:R-:W-:Y:S05]  /*0210*/  BRA `(.L_x_2) ;  /* 0x0000000000087947 */ /* 0x000fea0003800000 */
.L_x_3:
[----:B------:R-:W2:Y:S02]  /*0220*/  LDCU UR6, c[0x0][0x8a0] ;  /* 0x00011400ff0677ac */ /* 0x000ea40008000800 */
[----:B--2---:R-:W-:Y:S02]  /*0230*/  MOV R47, UR6 ;  /* 0x00000006002f7c02 */ /* 0x004fe40008000f00 */
.L_x_2:
[----:B------:R-:W-:Y:S01]  /*0240*/  IMAD.U32 R0, RZ, RZ, UR8 ;  /* 0x00000008ff007e24 */ /* 0x000fe2000f8e00ff */
[----:B------:R-:W-:Y:S04]  /*0250*/  BSSY.RECONVERGENT B0, `(.L_x_4) ;  /* 0x000000c000007945 */ /* 0x000fe80003800200 */
[C---:B------:R-:W-:Y:S02]  /*0260*/  ISETP.NE.OR P1, PT, R0.reuse, 0x1, !P5 ;  /* 0x000000010000780c */ /* 0x040fe40006f25670 */
[----:B------:R-:W-:-:S11]  /*0270*/  ISETP.NE.OR P0, PT, R0, 0x3, !P5 ;  /* 0x000000030000780c */ /* 0x000fd60006f05670 */
[----:B------:R-:W-:Y:S05]  /*0280*/  @P1 BRA `(.L_x_5) ;  /* 0x0000000000201947 */ /* 0x000fea0003800000 */
[----:B------:R-:W3:Y:S02]  /*0290*/  LDCU.64 UR6, c[0x0][0x348] ;  /* 0x00006900ff0677ac */ /* 0x000ee40008000a00 */
[----:B---3--:R-:W-:Y:S02]  /*02a0*/  UIADD3 UR10, UP1, UPT, UR6, 0x80, URZ ;  /* 0x00000080060a7890 */ /* 0x008fe4000ff3e0ff */
[----:B------:R-:W-:Y:S02]  /*02b0*/  UIADD3 UR6, UP0, UPT, UR6, 0x180, URZ ;  /* 0x0000018006067890 */ /* 0x000fe4000ff1e0ff */
[----:B------:R-:W-:Y:S02]  /*02c0*/  UIADD3.X UR11, UPT, UPT, URZ, UR7, URZ, UP1, !UPT ;  /* 0x00000007ff0b7290 */ /* 0x000fe40008ffe4ff */
[----:B------:R-:W-:-:S07]  /*02d0*/  UIADD3.X UR7, UPT, UPT, URZ, UR7, URZ, UP0, !UPT ;  /* 0x00000007ff077290 */ /* 0x000fce00087fe4ff */
[----:B------:R3:W-:Y:S02]  /*02e0*/  UTMACCTL.PF [UR10] ;  /* 0x000000000a0079b9 */ /* 0x0007e40008040000 */
[----:B------:R3:W-:Y:S02]  /*02f0*/  UTMACCTL.PF [UR6] ;  /* 0x00000000060079b9 */ /* 0x0007e40008040000 */
[----:B---3--:R-:W-:Y:S01]  /*0300*/  NOP ;  /* 0x0000000000007918 */ /* 0x008fe20000000000 */
.L_x_5:
[----:B------:R-:W-:Y:S05]  /*0310*/  BSYNC.RECONVERGENT B0 ;  /* 0x0000000000007941 */ /* 0x000fea0003800200 */
.L_x_4:
[----:B------:R-:W-:Y:S04]  /*0320*/  BSSY.RECONVERGENT B0, `(.L_x_6) ;  /* 0x000000a000007945 */ /* 0x000fe80003800200 */
        /* <DEDUP_REMOVED lines=9> */
.L_x_7:
[----:B------:R-:W-:Y:S05]  /*03c0*/  BSYNC.RECONVERGENT B0 ;  /* 0x0000000000007941 */ /* 0x000fea0003800200 */
.L_x_6:
[----:B------:R-:W3:Y:S01]  /*03d0*/  LDCU.64 UR6, c[0x0][0x888] ;  /* 0x00011100ff0677ac */ /* 0x000ee20008000a00 */
[----:B------:R-:W-:Y:S02]  /*03e0*/  UISETP.EQ.U32.AND UP1, UPT, UR4, URZ, UPT ;  /* 0x000000ff0400728c */ /* 0x000fe4000bf22070 */
[----:B------:R-:W-:Y:S02]  /*03f0*/  UPLOP3.LUT UP2, UPT, UPT, UPT, UPT, 0x80, 0x8 ;  /* 0x000000000008789c */ /* 0x000fe40003f4f070 */
[----:B---3--:R-:W-:-:S04]  /*0400*/  UISETP.NE.U32.AND UP0, UPT, UR6, URZ, UPT ;  /* 0x000000ff0600728c */ /* 0x008fc8000bf05070 */
[----:B------:R-:W-:-:S04]  /*0410*/  UISETP.NE.AND.EX UP0, UPT, UR7, URZ, UPT, UP0 ;  /* 0x000000ff0700728c */ /* 0x000fc8000bf05300 */
[----:B------:R-:W-:-:S04]  /*0420*/  UISETP.EQ.OR.EX UP3, UPT, UR5, URZ, !UP0, UP1 ;  /* 0x000000ff0500728c */ /* 0x000fc8000c762710 */
[----:B------:R-:W-:-:S05]  /*0430*/  UP2UR UR50, UPR, URZ, 0x8 ;  /* 0x00000008ff327883 */ /* 0x000fca0008000000 */
[----:B------:R-:W-:Y:S07]  /*0440*/  BRA.U !UP3, `(.L_x_8) ;  /* 0x000000010b207547 */ /* 0x000fee000b800000 */
[----:B------:R-:W-:Y:S01]  /*0450*/  UISETP.NE.U32.AND UP2, UPT, UR4, URZ, UPT ;  /* 0x000000ff0400728c */ /* 0x000fe2000bf45070 */
[----:B-----5:R-:W-:Y:S01]  /*0460*/  FSETP.NEU.AND P0, PT, R49, RZ, PT ;  /* 0x000000ff3100720b */ /* 0x020fe20003f0d000 */
[----:B------:R-:W-:Y:S02]  /*0470*/  USEL UR4, URZ, 0xffffffff, UP0 ;  /* 0xffffffffff047887 */ /* 0x000fe40008000000 */
[----:B------:R-:W-:-:S10]  /*0480*/  UISETP.NE.AND.EX UP2, UPT, UR5, URZ, UPT, UP2 ;  /* 0x000000ff0500728c */ /* 0x000fd4000bf45320 */
[----:B------:R-:W-:Y:S01]  /*0490*/  VOTEU.ANY UP1, P0 ;  /* 0x0000000000ff7886 */ /* 0x000fe20000020100 */
[----:B------:R-:W-:-:S04]  /*04a0*/  @!UP2 USEL UR4, URZ, 0xffffffff, UP1 ;  /* 0xffffffffff04a887 */ /* 0x000fc80008800000 */
[----:B------:R-:W-:-:S04]  /*04b0*/  ULOP3.LUT UR4, UR4, 0x1, URZ, 0xc0, !UPT ;  /* 0x0000000104047892 */ /* 0x000fc8000f8ec0ff */
[----:B------:R-:W-:-:S11]  /*04c0*/  UISETP.NE.U32.AND UP2, UPT, UR4, 0x1, UPT ;  /* 0x000000010400788c */ /* 0x000fd6000bf45070 */
.L_x_8:
[----:B-12---:R-:W1:Y:S01]  /*04d0*/  SHFL.IDX PT, R2, R92, RZ, 0x1f ;  /* 0x00001fff5c027589 */ /* 0x006e6200000e0000 */
[----:B------:R-:W-:-:S04]  /*04e0*/  UISETP.NE.AND UP1, UPT, UR8, 0x2, UPT ;  /* 0x000000020800788c */ /* 0x000fc8000bf25270 */
[----:B------:R-:W-:Y:S01]  /*04f0*/  USEL UR6, URZ, 0x1, UP1 ;  /* 0x00000001ff067887 */ /* 0x000fe20008800000 */
[----:B-1----:R-:W-:-:S13]  /*0500*/  ISETP.NE.AND P0, PT, R2, RZ, PT ;  /* 0x000000ff0200720c */ /* 0x002fda0003f05270 */
[----:B------:R-:W-:Y:S05]  /*0510*/  @P0 BRA `(.L_x_9) ;  /* 0x0000000000580947 */ /* 0x000fea0003800000 */
[----:B------:R-:W1:Y:S01]  /*0520*/  S2UR UR5, SR_CgaCtaId ;  /* 0x00000000000579c3 */ /* 0x000e620000008800 */
[----:B------:R-:W-:Y:S01]  /*0530*/  UMOV UR7, 0x400 ;  /* 0x0000040000077882 */ /* 0x000fe20000000000 */
[----:B------:R-:W-:Y:S01]  /*0540*/  UMOV UR4, 0x1 ;  /* 0x0000000100047882 */ /* 0x000fe20000000000 */
[----:B------:R-:W-:Y:S01]  /*0550*/  ELECT P0, URZ, PT ;  /* 0x0000000000ff782f */ /* 0x000fe20003800000 */
[----:B------:R-:W-:-:S04]  /*0560*/  UIADD3 UR10, UPT, UPT, -UR4, 0x100000, URZ ;  /* 0x00100000040a7890 */ /* 0x000fc8000fffe1ff */
[----:B------:R-:W-:Y:S02]  /*0570*/  USHF.L.U32 UR11, UR10, 0xb, URZ ;  /* 0x0000000b0a0b7899 */ /* 0x000fe400080006ff */
[----:B------:R-:W-:Y:S02]  /*0580*/  USHF.L.U32 UR10, UR10, 0x1, URZ ;  /* 0x000000010a0a7899 */ /* 0x000fe400080006ff */
[----:B-1----:R-:W-:Y:S01]  /*0590*/  ULEA UR5, UR5, UR7, 0x18 ;  /* 0x0000000705057291 */ /* 0x002fe2000f8ec0ff */
[----:B------:R-:W1:Y:S11]  /*05a0*/  FENCE.VIEW.ASYNC.S ;  /* 0x00000000000073c6 */ /* 0x000e760000000000 */
[----:B-1----:R1:W2:Y:S01]  /*05b0*/  SYNCS.EXCH.64 URZ, [UR5], UR10 ;  /* 0x0000000a05ff75b2 */ /* 0x0022a20008000100 */
[----:B------:R1:W3:Y:S01]  /*05c0*/  SYNCS.EXCH.64 URZ, [UR5+0x30], UR10 ;  /* 0x0000300a05ff75b2 */ /* 0x0002e20008000100 */
[----:B------:R1:W4:Y:S01]  /*05d0*/  SYNCS.EXCH.64 URZ, [UR5+0x8], UR10 ;  /* 0x0000080a05ff75b2 */ /* 0x0003220008000100 */
[----:B------:R1:W1:Y:S01]  /*05e0*/  SYNCS.EXCH.64 URZ, [UR5+0x38], UR10 ;  /* 0x0000380a05ff75b2 */ /* 0x0002620008000100 */
        /* <DEDUP_REMOVED lines=8> */
[----:B------:R-:W-:Y:S01]  /*0670*/  NOP ;  /* 0x0000000000007918 */ /* 0x000fe20000000000 */
.L_x_9:
[----:B------:R-:W2:Y:S01]  /*0680*/  SHFL.IDX PT, R2, R92, RZ, 0x1f ;  /* 0x00001fff5c027589 */ /* 0x000ea200000e0000 */
[----:B------:R-:W-:Y:S01]  /*0690*/  NOP ;  /* 0x0000000000007918 */ /* 0x000fe20000000000 */
[----:B--2---:R-:W-:-:S13]  /*06a0*/  ISETP.NE.AND P0, PT, R2, 0x1, PT ;  /* 0x000000010200780c */ /* 0x004fda0003f05270 */
[----:B------:R-:W-:Y:S05]  /*06b0*/  @P0 BRA `(.L_x_10) ;  /* 0x0000000000580947 */ /* 0x000fea0003800000 */
[----:B------:R-:W2:Y:S01]  /*06c0*/  S2UR UR7, SR_CgaCtaId ;  /* 0x00000000000779c3 */ /* 0x000ea20000008800 */
[----:B------:R-:W-:Y:S01]  /*06d0*/  UMOV UR9, 0x400 ;  /* 0x0000040000097882 */ /* 0x000fe20000000000 */
[----:B-1----:R-:W-:Y:S01]  /*06e0*/  UMOV UR5, 0x20 ;  /* 0x0000002000057882 */ /* 0x002fe20000000000 */
[----:B------:R-:W-:Y:S01]  /*06f0*/  UMOV UR4, 0x80 ;  /* 0x0000008000047882 */ /* 0x000fe20000000000 */
[----:B------:R-:W-:-:S04]  /*0700*/  UIADD3 UR10, UPT, UPT, -UR5, 0x100000, URZ ;  /* 0x00100000050a7890 */ /* 0x000fc8000fffe1ff */
[----:B------:R-:W-:Y:S02]  /*0710*/  USHF.L.U32 UR11, UR10, 0xb, URZ ;  /* 0x0000000b0a0b7899 */ /* 0x000fe400080006ff */
[----:B------:R-:W-:Y:S02]  /*0720*/  USHF.L.U32 UR10, UR10, 0x1, URZ ;  /* 0x000000010a0a7899 */ /* 0x000fe400080006ff */
[----:B------:R-:W-:-:S04]  /*0730*/  UIADD3 UR4, UPT, UPT, -UR4, 0x100000, URZ ;  /* 0x0010000004047890 */ /* 0x000fc8000fffe1ff */
[----:B------:R-:W-:Y:S02]  /*0740*/  USHF.L.U32 UR5, UR4, 0xb, URZ ;  /* 0x0000000b04057899 */ /* 0x000fe400080006ff */
[----:B------:R-:W-:Y:S01]  /*0750*/  USHF.L.U32 UR4, UR4, 0x1, URZ ;  /* 0x0000000104047899 */ /* 0x000fe200080006ff */
[----:B------:R-:W-:Y:S01]  /*0760*/  ELECT P0, URZ, PT ;  /* 0x0000000000ff782f */ /* 0x000fe20003800000 */
[----:B--2---:R-:W-:Y:S01]  /*0770*/  ULEA UR7, UR7, UR9, 0x18 ;  /* 0x0000000907077291 */ /* 0x004fe2000f8ec0ff */
[----:B------:R-:W1:Y:S11]  /*0780*/  FENCE.VIEW.ASYNC.S ;  /* 0x00000000000073c6 */ /* 0x000e760000000000 */
[----:B-1----:R2:W1:Y:S01]  /*0790*/  SYNCS.EXCH.64 URZ, [UR7+0x60], UR10 ;  /* 0x0000600a07ff75b2 */ /* 0x0024620008000100 */
[----:B------:R2:W1:Y:S01]  /*07a0*/  SYNCS.EXCH.64 URZ, [UR7+0x80], UR4 ;  /* 0x0000800407ff75b2 */ /* 0x0004620008000100 */
[----:B------:R2:W1:Y:S01]  /*07b0*/  SYNCS.EXCH.64 URZ, [UR7+0x68], UR10 ;  /* 0x0000680a07ff75b2 */ /* 0x0004620008000100 */
[----:B------:R2:W1:Y:S01]  /*07c0*/  SYNCS.EXCH.64 URZ, [UR7+0x88], UR4 ;  /* 0x0000880407ff75b2 */ /* 0x0004620008000100 */
[----:B------:R2:W1:Y:S01]  /*07d0*/  SYNCS.EXCH.64 URZ, [UR7+0x70], UR10 ;  /* 0x0000700a07ff75b2 */ /* 0x0004620008000100 */
[----:B------:R2:W1:Y:S01]  /*07e0*/  SYNCS.EXCH.64 URZ, [UR7+0x90], UR4 ;  /* 0x0000900407ff75b2 */ /* 0x0004620008000100 */
[----:B------:R2:W1:Y:S01]  /*07f0*/  SYNCS.EXCH.64 URZ, [UR7+0x78], UR10 ;  /* 0x0000780a07ff75b2 */ /* 0x0004620008000100 */
[----:B------:R2:W1:Y:S02]  /*0800*/  SYNCS.EXCH.64 URZ, [UR7+0x98], UR4 ;  /* 0x0000980407ff75b2 */ /* 0x0004640008000100 */
[----:B--2---:R-:W-:Y:S01]  /*0810*/  NOP ;  /* 0x0000000000007918 */ /* 0x004fe20000000000 */
.L_x_10:
[----:B------:R-:W2:Y:S01]  /*0820*/  SHFL.IDX PT, R2, R92, RZ, 0x1f ;  /* 0x00001fff5c027589 */ /* 0x000ea200000e0000 */
[----:B------:R-:W-:Y:S01]  /*0830*/  NOP ;  /* 0x0000000000007918 */ /* 0x000fe20000000000 */
[----:B--2---:R-:W-:-:S13]  /*0840*/  ISETP.NE.AND P0, PT, R2, 0x3, PT ;  /* 0x000000030200780c */ /* 0x004fda0003f05270 */
[----:B------:R-:W-:Y:S05]  /*0850*/  @P0 BRA `(.L_x_11) ;  /* 0x0000000000300947 */ /* 0x000fea0003800000 */
[----:B-1----:R-:W1:Y:S01]  /*0860*/  S2UR UR5, SR_CgaCtaId ;  /* 0x00000000000579c3 */ /* 0x002e620000008800 */
        /* <DEDUP_REMOVED lines=8> */
[----:B-1----:R2:W1:Y:S01]  /*08f0*/  SYNCS.EXCH.64 URZ, [UR5+0xa0], UR10 ;  /* 0x0000a00a05ff75b2 */ /* 0x0024620008000100 */
[----:B------:R2:W1:Y:S02]  /*0900*/  SYNCS.EXCH.64 URZ, [UR5+0xa8], UR10 ;  /* 0x0000a80a05ff75b2 */ /* 0x0004640008000100 */
[----:B--2---:R-:W-:Y:S01]  /*0910*/  NOP ;  /* 0x0000000000007918 */ /* 0x004fe20000000000 */
.L_x_11:
[----:B------:R-:W2:Y:S01]  /*0920*/  SHFL.IDX PT, R2, R92, RZ, 0x1f ;  /* 0x00001fff5c027589 */ /* 0x000ea200000e0000 */
[----:B------:R-:W-:Y:S01]  /*0930*/  NOP ;  /* 0x0000000000007918 */ /* 0x000fe20000000000 */
[----:B--2---:R-:W-:-:S13]  /*0940*/  ISETP.NE.AND P0, PT, R2, 0x4, PT ;  /* 0x000000040200780c */ /* 0x004fda0003f05270 */
[----:B------:R-:W-:Y:S05]  /*0950*/  @P0 BRA `(.L_x_12) ;  /* 0x00000000004c0947 */ /* 0x000fea0003800000 */
[----:B-1----:R-:W1:Y:S01]  /*0960*/  S2UR UR5, SR_CgaCtaId ;  /* 0x00000000000579c3 */ /* 0x002e620000008800 */
[----:B------:R-:W-:Y:S01]  /*0970*/  UMOV UR9, 0x100 ;  /* 0x0000010000097882 */ /* 0x000fe20000000000 */
[----:B------:R-:W-:Y:S01]  /*0980*/  UMOV UR7, 0x400 ;  /* 0x0000040000077882 */ /* 0x000fe20000000000 */
[----:B------:R-:W-:Y:S01]  /*0990*/  USEL UR9, UR9, 0xe0, UP2 ;  /* 0x000000e009097887 */ /* 0x000fe20009000000 */
[----:B------:R-:W-:Y:S01]  /*09a0*/  UMOV UR4, 0x1 ;  /* 0x0000000100047882 */ /* 0x000fe20000000000 */
[----:B------:R-:W-:Y:S01]  /*09b0*/  ELECT P0, URZ, PT ;  /* 0x0000000000ff782f */ /* 0x000fe20003800000 */
[----:B------:R-:W-:-:S04]  /*09c0*/  UIADD3 UR10, UPT, UPT, -UR4, 0x100000, URZ ;  /* 0x00100000040a7890 */ /* 0x000fc8000fffe1ff */
[----:B------:R-:W-:Y:S02]  /*09d0*/  USHF.L.U32 UR11, UR10, 0xb, URZ ;  /* 0x0000000b0a0b7899 */ /* 0x000fe400080006ff */
[----:B------:R-:W-:Y:S02]  /*09e0*/  USHF.L.U32 UR10, UR10, 0x1, URZ ;  /* 0x000000010a0a7899 */ /* 0x000fe400080006ff */
[----:B------:R-:W-:-:S04]  /*09f0*/  UIADD3 UR12, UPT, UPT, -UR9, 0x100000, URZ ;  /* 0x00100000090c7890 */ /* 0x000fc8000fffe1ff */
[----:B------:R-:W-:Y:S02]  /*0a00*/  USHF.L.U32 UR13, UR12, 0xb, URZ ;  /* 0x0000000b0c0d7899 */ /* 0x000fe400080006ff */
[----:B------:R-:W-:Y:S02]  /*0a10*/  USHF.L.U32 UR12, UR12, 0x1, URZ ;  /* 0x000000010c0c7899 */ /* 0x000fe400080006ff */
[----:B-1----:R-:W-:Y:S01]  /*0a20*/  ULEA UR5, UR5, UR7, 0x18 ;  /* 0x0000000705057291 */ /* 0x002fe2000f8ec0ff */
[----:B------:R-:W1:Y:S11]  /*0a30*/  FENCE.VIEW.ASYNC.S ;  /* 0x00000000000073c6 */ /* 0x000e760000000000 */
[----:B-1----:R2:W1:Y:S01]  /*0a40*/  SYNCS.EXCH.64 URZ, [UR5+0xb0], UR10 ;  /* 0x0000b00a05ff75b2 */ /* 0x0024620008000100 */
[----:B------:R2:W1:Y:S01]  /*0a50*/  SYNCS.EXCH.64 URZ, [UR5+0xc0], UR12 ;  /* 0x0000c00c05ff75b2 */ /* 0x0004620008000100 */
[----:B------:R2:W1:Y:S01]  /*0a60*/  SYNCS.EXCH.64 URZ, [UR5+0xb8], UR10 ;  /* 0x0000b80a05ff75b2 */ /* 0x0004620008000100 */
[----:B------:R2:W1:Y:S02]  /*0a70*/  SYNCS.EXCH.64 URZ, [UR5+0xc8], UR12 ;  /* 0x0000c80c05ff75b2 */ /* 0x0004640008000100 */
[----:B--2---:R-:W-:Y:S01]  /*0a80*/  NOP ;  /* 0x0000000000007918 */ /* 0x004fe20000000000 */
.L_x_12:
        /* <DEDUP_REMOVED lines=26> */
.L_x_13:
        /* <DEDUP_REMOVED lines=18> */
.L_x_14:
[----:B-1----:R-:W1:Y:S01]  /*0d50*/  S2UR UR5, SR_CTAID.X ;  /* 0x00000000000579c3 */ /* 0x002e620000002500 */
[----:B------:R-:W-:-:S05]  /*0d60*/  CS2R.32 R87, SR_CgaSize ;  /* 0x0000000000577805 */ /* 0x000fca0000008a00 */
[----:B------:R-:W-:-:S05]  /*0d70*/  IMAD R87, R87, -0xa0, RZ ;  /* 0xffffff6057577824 */ /* 0x000fca00078e02ff */
[----:B------:R-:W-:-:S14]  /*0d80*/  R2UR UR9, R87 ;  /* 0x00000000570972ca */ /* 0x000fdc00000e0000 */
[----:B------:R-:W2:Y:S01]  /*0d90*/  LDCU UR9, c[0x0][UR9+0x2b0] ;  /* 0x00005600090977ac */ /* 0x000ea20008000800 */
[----:B------:R-:W-:Y:S01]  /*0da0*/  NOP ;  /* 0x0000000000007918 */ /* 0x000fe20000000000 */
[----:B------:R-:W-:-:S05]  /*0db0*/  CS2R.32 R87, SR_CgaSize ;  /* 0x0000000000577805 */ /* 0x000fca0000008a00 */
[----:B------:R-:W-:-:S05]  /*0dc0*/  IMAD R87, R87, -0xa0, RZ ;  /* 0xffffff6057577824 */ /* 0x000fca00078e02ff */
[----:B------:R-:W-:-:S14]  /*0dd0*/  R2UR UR7, R87 ;  /* 0x00000000570772ca */ /* 0x000fdc00000e0000 */
[----:B------:R-:W3:Y:S01]  /*0de0*/  LDCU UR7, c[0x0][UR7+0x2b4] ;  /* 0x00005680070777ac */ /* 0x000ee20008000800 */
[----:B------:R-:W4:Y:S08]  /*0df0*/  S2UR UR4, SR_CTAID.Y ;  /* 0x00000000000479c3 */ /* 0x000f300000002600 */
[----:B------:R-:W3:Y:S01]  /*0e00*/  LDC R10, c[0x0][0xb24] ;  /* 0x0002c900ff0a7b82 */ /* 0x000ee20000000800 */
[----:B-1----:R-:W-:-:S02]  /*0e10*/  I2FP.F32.U32 R87, UR5 ;  /* 0x0000000500577c45 */ /* 0x002fc40008201000 */
[----:B------:R-:W-:-:S05]  /*0e20*/  CS2R.32 R3, SR_CgaSize ;  /* 0x0000000000037805 */ /* 0x000fca0000008a00 */
[----:B------:R-:W-:-:S06]  /*0e30*/  IMAD R3, R3, -0xa0, RZ ;  /* 0xffffff6003037824 */ /* 0x000fcc00078e02ff */
[----:B------:R-:W1:Y:S01]  /*0e40*/  LDC R3, c[0x0][R3+0x2a0] ;  /* 0x0000a80003037b82 */ /* 0x000e620000000800 */
[----:B------:R-:W-:Y:S01]  /*0e50*/  MOV R15, UR5 ;  /* 0x00000005000f7c02 */ /* 0x000fe20008000f00 */
[----:B--2---:R-:W-:Y:S01]  /*0e60*/  FMUL R87, R87, UR9 ;  /* 0x0000000957577c20 */ /* 0x004fe20008400000 */
[----:B----4-:R-:W-:Y:S02]  /*0e70*/  I2FP.F32.U32 R86, UR4 ;  /* 0x0000000400567c45 */ /* 0x010fe40008201000 */
[----:B------:R-:W-:-:S05]  /*0e80*/  CS2R.32 R2, SR_CgaSize ;  /* 0x0000000000027805 */ /* 0x000fca0000008a00 */
[----:B------:R-:W-:-:S06]  /*0e90*/  IMAD R2, R2, -0xa0, RZ ;  /* 0xffffff6002027824 */ /* 0x000fcc00078e02ff */
[----:B------:R-:W2:Y:S01]  /*0ea0*/  LDC R2, c[0x0][R2+0x2a4] ;  /* 0x0000a90002027b82 */ /* 0x000ea20000000800 */
[----:B------:R-:W-:Y:S01]  /*0eb0*/  MOV R14, UR4 ;  /* 0x00000004000e7c02 */ /* 0x000fe20008000f00 */
[----:B------:R-:W4:Y:S01]  /*0ec0*/  F2I.U32.TRUNC.NTZ R87, R87 ;  /* 0x0000005700577305 */ /* 0x000f22000020f000 */
[----:B---3--:R-:W-:-:S05]  /*0ed0*/  FMUL R86, R86, UR7 ;  /* 0x0000000756567c20 */ /* 0x008fca0008400000 */
[----:B------:R-:W-:Y:S01]  /*0ee0*/  BAR.SYNC.DEFER_BLOCKING 0x0 ;  /* 0x0000000000007b1d */ /* 0x000fe20000010000 */
[----:B------:R-:W-:-:S05]  /*0ef0*/  ISETP.GE.AND P0, PT, R10, 0x1, PT ;  /* 0x000000010a00780c */ /* 0x000fca0003f06270 */
[----:B------:R-:W3:Y:S02]  /*0f00*/  F2I.U32.TRUNC.NTZ R86, R86 ;  /* 0x0000005600567305 */ /* 0x000ee4000020f000 */
[----:B------:R-:W2:Y:S01]  /*0f10*/  S2UR UR36, SR_CTAID.Z ;  /* 0x00000000002479c3 */ /* 0x000ea20000002700 */
[----:B----4-:R-:W-:-:S05]  /*0f20*/  IADD3 R87, PT, PT, -R87, RZ, RZ ;  /* 0x000000ff57577210 */ /* 0x010fca0007ffe1ff */
[----:B-1----:R-:W-:Y:S01]  /*0f30*/  IMAD R87, R3, R87, UR5 ;  /* 0x0000000503577e24 */ /* 0x002fe2000f8e0257 */
[----:B---3--:R-:W-:-:S05]  /*0f40*/  IADD3 R86, PT, PT, -R86, RZ, RZ ;  /* 0x000000ff56567210 */ /* 0x008fca0007ffe1ff */
[----:B--2---:R-:W-:Y:S01]  /*0f50*/  IMAD R86, R2, R86, UR4 ;  /* 0x0000000402567e24 */ /* 0x004fe2000f8e0256 */
[----:B------:R-:W-:Y:S06]  /*0f60*/  @!P0 BRA `(.L_x_15) ;  /* 0x0000000000b88947 */ /* 0x000fec0003800000 */
[----:B------:R-:W1:Y:S01]  /*0f70*/  LDC.64 R4, c[0x0][0xb18] ;  /* 0x0002c600ff047b82 */ /* 0x000e620000000a00 */
[----:B------:R-:W-:-:S07]  /*0f80*/  ISETP.NE.AND P0, PT, R10, 0x1, PT ;  /* 0x000000010a00780c */ /* 0x000fce0003f05270 */
[----:B------:R-:W2:Y:S08]  /*0f90*/  LDC R9, c[0x0][0xb0c] ;  /* 0x0002c300ff097b82 */ /* 0x000eb00000000800 */
[----:B------:R-:W3:Y:S08]  /*0fa0*/  LDC R12, c[0x0][0x370] ;  /* 0x0000dc00ff0c7b82 */ /* 0x000ef00000000800 */
[----:B------:R-:W4:Y:S01]  /*0fb0*/  LDC R11, c[0x0][0x374] ;  /* 0x0000dd00ff0b7b82 */ /* 0x000f220000000800 */
[----:B-1----:R-:W-:-:S07]  /*0fc0*/  ISETP.NE.AND P1, PT, R4, 0x1, PT ;  /* 0x000000010400780c */ /* 0x002fce0003f25270 */
[----:B------:R-:W3:Y:S01]  /*0fd0*/  LDC.64 R6, c[0x0][0xb10] ;  /* 0x0002c400ff067b82 */ /* 0x000ee20000000a00 */
[----:B--2---:R-:W-:-:S07]  /*0fe0*/  ISETP.NE.AND P2, PT, R9, 0x1, PT ;  /* 0x000000010900780c */ /* 0x004fce0003f45270 */
[----:B------:R-:W1:Y:S08]  /*0ff0*/  LDC R8, c[0x0][0xb20] ;  /* 0x0002c800ff087b82 */ /* 0x000e700000000800 */
[----:B------:R-:W2:Y:S01]  /*1000*/  LDC.64 R2, c[0x0][0xb28] ;  /* 0x0002ca00ff027b82 */ /* 0x000ea20000000a00 */
[----:B----4-:R-:W-:-:S04]  /*1010*/  IMAD.HI.U32 R13, R11, R5, RZ ;  /* 0x000000050b0d7227 */ /* 0x010fc800078e00ff */
[----:B------:R-:W-:-:S04]  /*1020*/  IMAD.HI.U32 R5, R14, R5, RZ ;  /* 0x000000050e057227 */ /* 0x000fc800078e00ff */
[----:B---3--:R-:W-:-:S05]  /*1030*/  IMAD.HI.U32 R16, R12, R6, RZ ;  /* 0x000000060c107227 */ /* 0x008fca00078e00ff */
[-C--:B------:R-:W-:Y:S01]  /*1040*/  @P2 SHF.R.U32.HI R12, RZ, R7.reuse, R16 ;  /* 0x00000007ff0c2219 */ /* 0x080fe20000011610 */
[----:B------:R-:W-:Y:S01]  /*1050*/  IMAD.HI.U32 R16, R15, R6, RZ ;  /* 0x000000060f107227 */ /* 0x000fe200078e00ff */
[-C--:B-1----:R-:W-:Y:S02]  /*1060*/  @P1 SHF.R.U32.HI R11, RZ, R8.reuse, R13 ;  /* 0x00000008ff0b1219 */ /* 0x082fe4000001160d */
[----:B------:R-:W-:Y:S02]  /*1070*/  SHF.R.U32.HI R5, RZ, R8, R5 ;  /* 0x00000008ff057219 */ /* 0x000fe40000011605 */
[----:B------:R-:W-:Y:S02]  /*1080*/  SHF.R.U32.HI R16, RZ, R7, R16 ;  /* 0x00000007ff107219 */ /* 0x000fe40000011610 */
[----:B------:R-:W-:Y:S01]  /*1090*/  SEL R5, R14, R5, !P1 ;  /* 0x000000050e057207 */ /* 0x000fe20004800000 */
[----:B--2---:R-:W-:Y:S01]  /*10a0*/  IMAD.HI.U32 R13, R11, R2, RZ ;  /* 0x000000020b0d7227 */ /* 0x004fe200078e00ff */
[----:B------:R-:W-:-:S03]  /*10b0*/  SEL R16, R15, R16, !P2 ;  /* 0x000000100f107207 */ /* 0x000fc60005000000 */
[----:B------:R-:W-:Y:S01]  /*10c0*/  IMAD.HI.U32 R6, R12, R2, RZ ;  /* 0x000000020c067227 */ /* 0x000fe200078e00ff */
[----:B------:R-:W-:-:S04]  /*10d0*/  @P0 SHF.R.U32.HI R11, RZ, R3, R13 ;  /* 0x00000003ff0b0219 */ /* 0x000fc8000001160d */
[----:B------:R-:W-:Y:S01]  /*10e0*/  @P0 SHF.R.U32.HI R12, RZ, R3, R6 ;  /* 0x00000003ff0c0219 */ /* 0x000fe20000011606 */
[----:B------:R-:W-:-:S04]  /*10f0*/  IMAD R11, R11, R10, RZ ;  /* 0x0000000a0b0b7224 */ /* 0x000fc800078e02ff */
[----:B------:R-:W-:Y:S01]  /*1100*/  IMAD R6, R12, R10, RZ ;  /* 0x0000000a0c067224 */ /* 0x000fe200078e02ff */
[----:B------:R-:W-:-:S04]  /*1110*/  ISETP.GE.AND P1, PT, R5, R11, PT ;  /* 0x0000000b0500720c */ /* 0x000fc80003f26270 */
[----:B------:R-:W-:Y:S01]  /*1120*/  ISETP.GE.OR P1, PT, R16, R6, P1 ;  /* 0x000000061000720c */ /* 0x000fe20000f26670 */
[----:B------:R-:W-:-:S05]  /*1130*/  IMAD.HI.U32 R6, R5, R2, RZ ;  /* 0x0000000205067227 */ /* 0x000fca00078e00ff */
[----:B------:R-:W-:-:S04]  /*1140*/  SHF.R.U32.HI R6, RZ, R3, R6 ;  /* 0x00000003ff067219 */ /* 0x000fc80000011606 */
[----:B------:R-:W-:-:S03]  /*1150*/  SEL R6, R5, R6, !P0 ;  /* 0x0000000605067207 */ /* 0x000fc60004000000 */
[----:B------:R-:W-:Y:S01]  /*1160*/  @!P1 IMAD.HI.U32 R7, R16, R2, RZ ;  /* 0x0000000210079227 */ /* 0x000fe200078e00ff */
[----:B------:R-:W-:-:S04]  /*1170*/  IADD3 R2, PT, PT, -R6, RZ, RZ ;  /* 0x000000ff06027210 */ /* 0x000fc80007ffe1ff */
[----:B------:R-:W-:Y:S01]  /*1180*/  @!P1 SHF.R.U32.HI R3, RZ, R3, R7 ;  /* 0x00000003ff039219 */ /* 0x000fe20000011607 */
[----:B------:R-:W-:Y:S01]  /*1190*/  IMAD R2, R10, R2, R5 ;  /* 0x000000020a027224 */ /* 0x000fe200078e0205 */
[----:B------:R-:W-:Y:S02]  /*11a0*/  IADD3 R7, PT, PT, -R5, RZ, RZ ;  /* 0x000000ff05077210 */ /* 0x000fe40007ffe1ff */
[----:B------:R-:W-:-:S03]  /*11b0*/  @!P1 SEL R3, R16, R3, !P0 ;  /* 0x0000000310039207 */ /* 0x000fc60004000000 */
[----:B------:R-:W-:Y:S02]  /*11c0*/  IMAD R7, R4, R7, R14 ;  /* 0x0000000704077224 */ /* 0x000fe400078e020e */
[--C-:B------:R-:W-:Y:S02]  /*11d0*/  @!P1 IMAD.IADD R6, R6, 0x1, -R3.reuse ;  /* 0x0000000106069824 */ /* 0x100fe400078e0a03 */
[----:B------:R-:W-:Y:S01]  /*11e0*/  @!P1 IMAD R3, R2, R12, R3 ;  /* 0x0000000c02039224 */ /* 0x000fe200078e0203 */
[----:B------:R-:W-:Y:S01]  /*11f0*/  IADD3 R2, PT, PT, -R16, RZ, RZ ;  /* 0x000000ff10027210 */ /* 0x000fe20007ffe1ff */
[----:B------:R-:W-:Y:S02]  /*1200*/  @!P1 IMAD R5, R6, R10, R16 ;  /* 0x0000000a06059224 */ /* 0x000fe400078e0210 */
[----:B------:R-:W-:Y:S02]  /*1210*/  @!P1 IMAD.MOV.U32 R16, RZ, RZ, R3 ;  /* 0x000000ffff109224 */ /* 0x000fe400078e0003 */
[----:B------:R-:W-:-:S02]  /*1220*/  IMAD R2, R9, R2, R15 ;  /* 0x0000000209027224 */ /* 0x000fc400078e020f */
[----:B------:R-:W-:Y:S02]  /*1230*/  IMAD R14, R5, R4, R7 ;  /* 0x00000004050e7224 */ /* 0x000fe400078e0207 */
[----:B------:R-:W-:Y:S02]  /*1240*/  IMAD R15, R16, R9, R2 ;  /* 0x00000009100f7224 */ /* 0x000fe400078e0202 */
.L_x_15:
[----:B------:R-:W1:Y:S01]  /*1250*/  LDCU UR4, c[0x0][0xb30] ;  /* 0x00016600ff0477ac */ /* 0x000e620008000800 */
[----:B------:R-:W2:Y:S08]  /*1260*/  S2UR UR37, SR_CgaCtaId ;  /* 0x00000000002579c3 */ /* 0x000eb00000008800 */
[----:B------:R-:W3:Y:S01]  /*1270*/  LDC R40, c[0x0][0xb24] ;  /* 0x0002c900ff287b82 */ /* 0x000ee20000000800 */
[----:B-1----:R-:W-:-:S09]  /*1280*/  UISETP.NE.AND UP1, UPT, UR4, 0x1, UPT ;  /* 0x000000010400788c */ /* 0x002fd2000bf25270 */
[----:B--2---:R-:W-:Y:S05]  /*1290*/  BRA.U UP1, `(.L_x_16) ;  /* 0x0000000101407547 */ /* 0x004fea000b800000 */
[----:B------:R-:W1:Y:S08]  /*12a0*/  LDC.64 R4, c[0x0][0xb10] ;  /* 0x0002c400ff047b82 */ /* 0x000e700000000a00 */
[----:B------:R-:W2:Y:S08]  /*12b0*/  LDC.64 R2, c[0x0][0xb18] ;  /* 0x0002c600ff027b82 */ /* 0x000eb00000000a00 */
[----:B------:R-:W4:Y:S08]  /*12c0*/  LDC R6, c[0x0][0xb20] ;  /* 0x0002c800ff067b82 */ /* 0x000f300000000800 */
[----:B------:R-:W3:Y:S01]  /*12d0*/  LDC R7, c[0x0][0xb0c] ;  /* 0x0002c300ff077b82 */ /* 0x000ee20000000800 */
[----:B-1----:R-:W-:-:S05]  /*12e0*/  IMAD.HI.U32 R4, R15, R4, RZ ;  /* 0x000000040f047227 */ /* 0x002fca00078e00ff */
[----:B------:R-:W-:Y:S01]  /*12f0*/  SHF.R.U32.HI R4, RZ, R5, R4 ;  /* 0x00000005ff047219 */ /* 0x000fe20000011604 */
[----:B--2---:R-:W-:Y:S01]  /*1300*/  IMAD.HI.U32 R3, R14, R3, RZ ;  /* 0x000000030e037227 */ /* 0x004fe200078e00ff */
[----:B------:R-:W-:-:S04]  /*1310*/  ISETP.NE.AND P0, PT, R2, 0x1, PT ;  /* 0x000000010200780c */ /* 0x000fc80003f05270 */
[----:B----4-:R-:W-:-:S04]  /*1320*/  SHF.R.U32.HI R3, RZ, R6, R3 ;  /* 0x00000006ff037219 */ /* 0x010fc80000011603 */
[----:B------:R-:W-:Y:S02]  /*1330*/  SEL R3, R14, R3, !P0 ;  /* 0x000000030e037207 */ /* 0x000fe40004000000 */
[----:B---3--:R-:W-:-:S04]  /*1340*/  ISETP.NE.AND P1, PT, R7, 0x1, PT ;  /* 0x000000010700780c */ /* 0x008fc80003f25270 */
[----:B------:R-:W-:-:S05]  /*1350*/  SEL R4, R15, R4, !P1 ;  /* 0x000000040f047207 */ /* 0x000fca0004800000 */
[----:B------:R-:W-:Y:S02]  /*1360*/  IMAD.IADD R5, R3, 0x1, -R4 ;  /* 0x0000000103057824 */ /* 0x000fe400078e0a04 */
[----:B------:R-:W-:Y:S02]  /*1370*/  IMAD.IADD R3, R4, 0x1, -R3 ;  /* 0x0000000104037824 */ /* 0x000fe400078e0a03 */
[----:B------:R-:W-:Y:S02]  /*1380*/  IMAD R15, R5, R7, R15 ;  /* 0x00000007050f7224 */ /* 0x000fe400078e020f */
[----:B------:R-:W-:-:S07]  /*1390*/  IMAD R14, R3, R2, R14 ;  /* 0x00000002030e7224 */ /* 0x000fce00078e020e */
.L_x_16:
[----:B------:R-:W-:Y:S01]  /*13a0*/  BAR.SYNC.DEFER_BLOCKING 0x0 ;  /* 0x0000000000007b1d */ /* 0x000fe20000010000 */
[----:B------:R-:W-:Y:S01]  /*13b0*/  UISETP.NE.AND UP1, UPT, UR8, 0x2, UPT ;  /* 0x000000020800788c */ /* 0x000fe2000bf25270 */
[----:B------:R-:W-:Y:S02]  /*13c0*/  ISETP.NE.OR P5, PT, R0, 0x2, !P5 ;  /* 0x000000020000780c */ /* 0x000fe40006fa5670 */
[----:B------:R-:W-:-:S06]  /*13d0*/  LOP3.LUT R2, R101, 0x1f, RZ, 0xc0, !PT ;  /* 0x0000001f65027812 */ /* 0x000fcc00078ec0ff */
[----:B------:R-:W-:Y:S05]  /*13e0*/  BRA.U UP1, `(.L_x_17) ;  /* 0x0000001101cc7547 */ /* 0x000fea000b800000 */
[----:B------:R-:W1:Y:S01]  /*13f0*/  LDCU UR13, c[0x0][0x38c] ;  /* 0x00007180ff0d77ac */ /* 0x000e620008000800 */
[----:B------:R-:W2:Y:S01]  /*1400*/  LDC R8, c[0x0][0x370] ;  /* 0x0000dc00ff087b82 */ /* 0x000ea20000000800 */
[----:B------:R-:W-:Y:S01]  /*1410*/  PLOP3.LUT P1, PT, PT, PT, UP2, 0x80, 0x8 ;  /* 0x000000000008781c */ /* 0x000fe20003f2f028 */
[----:B------:R-:W-:Y:S01]  /*1420*/  IMAD.MOV.U32 R17, RZ, RZ, 0x1 ;  /* 0x00000001ff117424 */ /* 0x000fe200078e00ff */
[----:B------:R-:W-:Y:S01]  /*1430*/  ISETP.EQ.OR P4, PT, R2, RZ, P5 ;  /* 0x000000ff0200720c */ /* 0x000fe20002f82670 */
[----:B------:R-:W-:Y:S01]  /*1440*/  IMAD.MOV.U32 R16, RZ, RZ, RZ ;  /* 0x000000ffff107224 */ /* 0x000fe200078e00ff */
[----:B------:R-:W-:Y:S02]  /*1450*/  PLOP3.LUT P1, PT, P1, PT, PT, 0x8, 0x80 ;  /* 0x000000000080781c */ /* 0x000fe40000f2e170 */
[----:B------:R-:W-:Y:S01]  /*1460*/  CS2R R12, SRZ ;  /* 0x00000000000c7805 */ /* 0x000fe2000001ff00 */
[----:B------:R-:W-:Y:S01]  /*1470*/  IMAD.MOV.U32 R11, RZ, RZ, 0x1 ;  /* 0x00000001ff0b7424 */ /* 0x000fe200078e00ff */
[----:B------:R-:W4:Y:S01]  /*1480*/  LDC R0, c[0x0][0x374] ;  /* 0x0000dd00ff007b82 */ /* 0x000f220000000800 */
[----:B------:R-:W2:Y:S01]  /*1490*/  LDCU.64 UR22, c[0x0][0x348] ;  /* 0x00006900ff1677ac */ /* 0x000ea20008000a00 */
[----:B------:R-:W-:Y:S01]  /*14a0*/  UMOV UR6, URZ ;  /* 0x000000ff00067c82 */ /* 0x000fe20008000000 */
[----:B-1----:R-:W-:-:S04]  /*14b0*/  UIADD3 UR5, UPT, UPT, UR13, 0x3f, URZ ;  /* 0x0000003f0d057890 */ /* 0x002fc8000fffe0ff */
[----:B------:R-:W-:-:S04]  /*14c0*/  USHF.R.S32.HI UR4, URZ, 0x1f, UR5 ;  /* 0x0000001fff047899 */ /* 0x000fc80008011405 */
[----:B------:R-:W-:-:S04]  /*14d0*/  ULEA.HI UR4, UR4, UR5, URZ, 0x6 ;  /* 0x0000000504047291 */ /* 0x000fc8000f8f30ff */
[----:B------:R-:W-:Y:S02]  /*14e0*/  USHF.R.S32.HI UR15, URZ, 0x6, UR4 ;  /* 0x00000006ff0f7899 */ /* 0x000fe40008011404 */
[----:B------:R-:W-:Y:S02]  /*14f0*/  UIADD3 UR4, UPT, UPT, UR13, -0x1, URZ ;  /* 0xffffffff0d047890 */ /* 0x000fe4000fffe0ff */
[----:B------:R-:W-:Y:S02]  /*1500*/  UISETP.LT.U32.AND UP0, UPT, UR15, 0x6, UPT ;  /* 0x000000060f00788c */ /* 0x000fe4000bf01070 */
[----:B------:R-:W-:Y:S02]  /*1510*/  UISETP.GE.U32.AND UP1, UPT, UR4, -0x7f, UPT ;  /* 0xffffff810400788c */ /* 0x000fe4000bf26070 */
[----:B------:R-:W-:Y:S02]  /*1520*/  USEL UR14, UR15, 0x6, UP0 ;  /* 0x000000060f0e7887 */ /* 0x000fe40008000000 */
[----:B------:R-:W-:-:S02]  /*1530*/  UIADD3 UR13, UPT, UPT, UR13, 0x7e, URZ ;  /* 0x0000007e0d0d7890 */ /* 0x000fc4000fffe0ff */
[----:B------:R-:W-:Y:S02]  /*1540*/  UIADD3 UR5, UPT, UPT, UR14, -0x1, URZ ;  /* 0xffffffff0e057890 */ /* 0x000fe4000fffe0ff */
[----:B------:R-:W-:-:S03]  /*1550*/  UIADD3 UR7, UPT, UPT, UR15, -UR14, URZ ;  /* 0x8000000e0f077290 */ /* 0x000fc6000fffe0ff */
[----:B------:R-:W-:-:S04]  /*1560*/  @UP1 UIADD3 UR5, UPT, UPT, UR14, URZ, URZ ;  /* 0x000000ff0e051290 */ /* 0x000fc8000fffe0ff */
[----:B--2---:R-:W-:-:S12]  /*1570*/  UIADD3 UR5, UPT, UPT, UR5, 0x1, URZ ;  /* 0x0000000105057890 */ /* 0x004fd8000fffe0ff */
.L_x_35:
[----:B------:R-:W-:Y:S01]  /*1580*/  UISETP.NE.AND UP0, UPT, UR37, URZ, UPT ;  /* 0x000000ff2500728c */ /* 0x000fe2000bf05270 */
[----:B------:R-:W1:Y:S08]  /*1590*/  S2UR UR37, SR_CgaCtaId ;  /* 0x00000000002579c3 */ /* 0x000e700000008800 */
[----:B------:R-:W-:Y:S05]  /*15a0*/  BRA.U UP0, `(.L_x_18) ;  /* 0x0000000100347547 */ /* 0x000fea000b800000 */
[----:B------:R-:W2:Y:S01]  /*15b0*/  S2R R2, SR_CgaCtaId ;  /* 0x0000000000027919 */ /* 0x000ea20000008800 */
[----:B------:R-:W-:-:S04]  /*15c0*/  MOV R3, 0x400 ;  /* 0x0000040000037802 */ /* 0x000fc80000000f00 */
[----:B--2---:R-:W-:Y:S02]  /*15d0*/  LEA R2, R2, R3, 0x18 ;  /* 0x0000000302027211 */ /* 0x004fe400078ec0ff */
[----:B------:R-:W-:-:S03]  /*15e0*/  SHF.L.U32 R3, R11, 0x1f, RZ ;  /* 0x0000001f0b037819 */ /* 0x000fc600000006ff */
[----:B------:R-:W-:-:S04]  /*15f0*/  IMAD R2, R12, 0x8, R2 ;  /* 0x000000080c027824 */ /* 0x000fc800078e0202 */
[----:B------:R-:W2:Y:S02]  /*1600*/  SYNCS.PHASECHK.TRANS64.TRYWAIT P0, [R2+URZ+0x120], R3 ;  /* 0x00012003020075a7 */ /* 0x000ea400080011ff */
[----:B--2---:R-:W-:Y:S05]  /*1610*/  @!P0 BRA `(.L_x_19) ;  /* 0x0000007800248947 */ /* 0x004fea0003800000 */
.L_x_133:
[----:B------:R-:W-:Y:S01]  /*1620*/  VIADD R12, R12, 0x1 ;  /* 0x000000010c0c7836 */ /* 0x000fe20000000000 */
[----:B------:R2:W-:Y:S04]  /*1630*/  SYNCS.ARRIVE.TRANS64.A1T0 RZ, [R2+URZ+0x110], RZ ;  /* 0x000110ff02ff79a7 */ /* 0x0005e800081000ff */
[----:B------:R-:W-:-:S04]  /*1640*/  ISETP.NE.AND P0, PT, R12, 0x2, PT ;  /* 0x000000020c00780c */ /* 0x000fc80003f05270 */
[----:B------:R-:W-:Y:S02]  /*1650*/  SEL R12, R12, RZ, P0 ;  /* 0x000000ff0c0c7207 */ /* 0x000fe40000000000 */
[----:B--2---:R-:W-:-:S04]  /*1660*/  SEL R2, RZ, 0x1, P0 ;  /* 0x00000001ff027807 */ /* 0x004fc80000000000 */
[----:B------:R-:W-:-:S07]  /*1670*/  LOP3.LUT R11, R11, R2, RZ, 0x3c, !PT ;  /* 0x000000020b0b7212 */ /* 0x000fce00078e3cff */
.L_x_18:
[----:B------:R-:W-:Y:S01]  /*1680*/  UMOV UR4, 0x400 ;  /* 0x0000040000047882 */ /* 0x000fe20000000000 */
[----:B------:R-:W-:Y:S01]  /*1690*/  SHF.L.U32 R2, R17, 0x1f, RZ ;  /* 0x0000001f11027819 */ /* 0x000fe200000006ff */
[----:B-1----:R-:W-:Y:S01]  /*16a0*/  ULEA UR4, UR37, UR4, 0x18 ;  /* 0x0000000425047291 */ /* 0x002fe2000f8ec0ff */
[----:B------:R-:W-:Y:S01]  /*16b0*/  R2UR UR35, R15 ;  /* 0x000000000f2372ca */ /* 0x000fe200000e0000 */
[----:B------:R-:W-:Y:S01]  /*16c0*/  UISETP.GE.U32.AND UP0, UPT, UR13, 0x7f, UPT ;  /* 0x0000007f0d00788c */ /* 0x000fe2000bf06070 */
[----:B------:R-:W-:Y:S01]  /*16d0*/  R2UR UR18, R14 ;  /* 0x000000000e1272ca */ /* 0x000fe200000e0000 */
[----:B------:R-:W-:Y:S01]  /*16e0*/  ULEA UR8, UR6, UR4, 0x3 ;  /* 0x0000000406087291 */ /* 0x000fe2000f8e18ff */
[----:B------:R-:W-:-:S08]  /*16f0*/  UMOV UR21, URZ ;  /* 0x000000ff00157c82 */ /* 0x000fd00008000000 */
[----:B------:R1:W2:Y:S01]  /*1700*/  SYNCS.PHASECHK.TRANS64.TRYWAIT P0, [UR8+0x30], R2 ;  /* 0x00003002ff0075a7 */ /* 0x0002a20008001108 */
[----:B------:R-:W-:Y:S02]  /*1710*/  USHF.L.U32 UR35, UR35, 0x7, URZ ;  /* 0x0000000723237899 */ /* 0x000fe400080006ff */
[----:B------:R-:W-:Y:S01]  /*1720*/  USHF.L.U32 UR18, UR18, 0x7, URZ ;  /* 0x0000000712127899 */ /* 0x000fe200080006ff */
[----:B------:R-:W-:Y:S11]  /*1730*/  BRA.U !UP0, `(.L_x_20) ;  /* 0x0000000108bc7547 */ /* 0x000ff6000b800000 */
[----:B------:R-:W-:Y:S01]  /*1740*/  UIADD3 UR10, UPT, UPT, UR18, 0x40, URZ ;  /* 0x00000040120a7890 */ /* 0x000fe2000fffe0ff */
[----:B------:R-:W-:Y:S01]  /*1750*/  UMOV UR24, URZ ;  /* 0x000000ff00187c82 */ /* 0x000fe20008000000 */
[----:B------:R-:W-:-:S10]  /*1760*/  UMOV UR25, UR6 ;  /* 0x0000000600197c82 */ /* 0x000fd40008000000 */
.L_x_25:
[----:B-1----:R-:W-:Y:S01]  /*1770*/  ULEA UR33, UR25, UR4, 0x3 ;  /* 0x0000000419217291 */ /* 0x002fe2000f8e18ff */
[----:B--2---:R-:W-:Y:S01]  /*1780*/  @!P5 MOV R3, 0x8000 ;  /* 0x000080000003d802 */ /* 0x004fe20000000f00 */
[----:B--2---:R-:W-:Y:S10]  /*1790*/  @P0 BRA `(.L_x_21) ;  /* 0x00000000000c0947 */ /* 0x004ff40003800000 */
[----:B------:R-:W-:-:S04]  /*17a0*/  SHF.L.U32 R4, R17, 0x1f, RZ ;  /* 0x0000001f11047819 */ /* 0x000fc800000006ff */
[----:B------:R-:W2:Y:S02]  /*17b0*/  SYNCS.PHASECHK.TRANS64.TRYWAIT P0, [UR33+0x30], R4 ;  /* 0x00003004ff0075a7 */ /* 0x000ea40008001121 */
[----:B--2---:R-:W-:Y:S05]  /*17c0*/  @!P0 BRA `(.L_x_22) ;  /* 0x0000007400cc8947 */ /* 0x004fea0003800000 */
.L_x_21:
[----:B------:R2:W-:Y:S01]  /*17d0*/  @!P5 SYNCS.ARRIVE.TRANS64 RZ, [UR33], R3 ;  /* 0x00000003ffffd9a7 */ /* 0x0005e20008000021 */
[----:B------:R-:W-:Y:S04]  /*17e0*/  BSSY.RECONVERGENT B0, `(.L_x_23) ;  /* 0x0000003000007945 */ /* 0x000fe80003800200 */
[----:B------:R-:W-:Y:S05]  /*17f0*/  @P4 BRA `(.L_x_24) ;  /* 0x0000000000044947 */ /* 0x000fea0003800000 */
[----:B------:R-:W-:Y:S05]  /*1800*/  BPT.TRAP 0x1 ;  /* 0x000000040000795c */ /* 0x000fea0000300000 */
.L_x_24:
[----:B------:R-:W-:Y:S05]  /*1810*/  BSYNC.RECONVERGENT B0 ;  /* 0x0000000000007941 */ /* 0x000fea0003800200 */
.L_x_23:
[----:B------:R-:W-:Y:S02]  /*1820*/  UIADD3 UR6, UPT, UPT, UR25, 0x1, URZ ;  /* 0x0000000119067890 */ /* 0x000fe4000fffe0ff */
[----:B------:R-:W-:Y:S02]  /*1830*/  UIADD3 UR30, UP1, UPT, UR22, 0x80, URZ ;  /* 0x00000080161e7890 */ /* 0x000fe4000ff3e0ff */
[----:B------:R-:W-:Y:S02]  /*1840*/  UISETP.NE.AND UP0, UPT, UR6, 0x6, UPT ;  /* 0x000000060600788c */ /* 0x000fe4000bf05270 */
[----:B------:R-:W-:Y:S02]  /*1850*/  USHF.L.U32 UR34, UR24, 0x6, URZ ;  /* 0x0000000618227899 */ /* 0x000fe400080006ff */
[----:B------:R-:W-:Y:S02]  /*1860*/  USEL UR9, URZ, 0x1, UP0 ;  /* 0x00000001ff097887 */ /* 0x000fe40008000000 */
[----:B------:R-:W-:-:S02]  /*1870*/  USEL UR6, UR6, URZ, UP0 ;  /* 0x000000ff06067287 */ /* 0x000fc40008000000 */
[----:B------:R-:W-:Y:S02]  /*1880*/  UIADD3 UR28, UP0, UPT, UR22, 0x180, URZ ;  /* 0x00000180161c7890 */ /* 0x000fe4000ff1e0ff */
[----:B------:R-:W-:Y:S01]  /*1890*/  ULEA UR8, UR6, UR4, 0x3 ;  /* 0x0000000406087291 */ /* 0x000fe2000f8e18ff */
[----:B------:R-:W-:Y:S01]  /*18a0*/  LOP3.LUT R17, R17, UR9, RZ, 0x3c, !PT ;  /* 0x0000000911117c12 */ /* 0x000fe2000f8e3cff */
[----:B------:R-:W-:Y:S02]  /*18b0*/  UIADD3.X UR31, UPT, UPT, URZ, UR23, URZ, UP1, !UPT ;  /* 0x00000017ff1f7290 */ /* 0x000fe40008ffe4ff */
[----:B------:R-:W-:Y:S01]  /*18c0*/  UIADD3.X UR29, UPT, UPT, URZ, UR23, URZ, UP0, !UPT ;  /* 0x00000017ff1d7290 */ /* 0x000fe200087fe4ff */
[----:B-1----:R-:W-:Y:S01]  /*18d0*/  SHF.L.U32 R2, R17, 0x1f, RZ ;  /* 0x0000001f11027819 */ /* 0x002fe200000006ff */
[----:B------:R-:W-:Y:S01]  /*18e0*/  UMOV UR26, 0x0 ;  /* 0x00000000001a7882 */ /* 0x000fe20000000000 */
[----:B------:R-:W-:Y:S01]  /*18f0*/  UMOV UR27, 0x10000000 ;  /* 0x10000000001b7882 */ /* 0x000fe20000000000 */
[----:B------:R-:W-:Y:S01]  /*1900*/  UMOV UR17, UR33 ;  /* 0x0000002100117c82 */ /* 0x000fe20008000000 */
[----:B------:R1:W1:Y:S01]  /*1910*/  SYNCS.PHASECHK.TRANS64.TRYWAIT P0, [UR8+0x30], R2 ;  /* 0x00003002ff0075a7 */ /* 0x0002620008001108 */
[----:B------:R-:W-:Y:S01]  /*1920*/  ULEA UR8, UR25, UR4, 0xe ;  /* 0x0000000419087291 */ /* 0x000fe2000f8e70ff */
[----:B------:R-:W-:Y:S01]  /*1930*/  UMOV UR20, UR36 ;  /* 0x0000002400147c82 */ /* 0x000fe20008000000 */
[----:B------:R-:W-:-:S02]  /*1940*/  UMOV UR19, UR34 ;  /* 0x0000002200137c82 */ /* 0x000fc40008000000 */
[----:B------:R-:W-:Y:S02]  /*1950*/  UIADD3 UR32, UPT, UPT, UR8, 0x8400, URZ ;  /* 0x0000840008207890 */ /* 0x000fe4000fffe0ff */
[----:B------:R-:W-:Y:S02]  /*1960*/  UIADD3 UR16, UPT, UPT, UR8, 0x20400, URZ ;  /* 0x0002040008107890 */ /* 0x000fe4000fffe0ff */
[----:B------:R-:W-:Y:S01]  /*1970*/  UIADD3 UR8, UPT, UPT, UR8, 0x22400, URZ ;  /* 0x0002240008087890 */ /* 0x000fe2000fffe0ff */
[----:B------:R-:W-:Y:S01]  /*1980*/  UMOV UR12, UR36 ;  /* 0x00000024000c7c82 */ /* 0x000fe20008000000 */
[----:B------:R-:W-:Y:S01]  /*1990*/  UMOV UR9, UR33 ;  /* 0x0000002100097c82 */ /* 0x000fe20008000000 */
[----:B------:R-:W-:Y:S02]  /*19a0*/  UMOV UR11, UR34 ;  /* 0x00000022000b7c82 */ /* 0x000fe40008000000 */
[----:B------:R1:W-:Y:S01]  /*19b0*/  UTMALDG.3D [UR32], [UR30], desc[UR26] ;  /* 0x00001a201e0075b4 */ /* 0x0003e20008011000 */
[----:B------:R-:W-:Y:S01]  /*19c0*/  UIADD3 UR24, UPT, UPT, UR24, 0x1, URZ ;  /* 0x0000000118187890 */ /* 0x000fe2000fffe0ff */
[----:B------:R-:W-:Y:S01]  /*19d0*/  UMOV UR21, UR5 ;  /* 0x0000000500157c82 */ /* 0x000fe20008000000 */
[----:B------:R-:W-:-:S02]  /*19e0*/  UMOV UR25, UR6 ;  /* 0x0000000600197c82 */ /* 0x000fc40008000000 */
[----:B------:R-:W-:Y:S01]  /*19f0*/  UISETP.NE.AND UP0, UPT, UR24, UR5, UPT ;  /* 0x000000051800728c */ /* 0x000fe2000bf05270 */
[----:B------:R1:W-:Y:S01]  /*1a00*/  UTMALDG.3D [UR16], [UR28], desc[UR26] ;  /* 0x00001a101c0075b4 */ /* 0x0003e20008011000 */
[----:B------:R1:W-:Y:S07]  /*1a10*/  UTMALDG.3D [UR8], [UR28], desc[UR26] ;  /* 0x00001a081c0075b4 */ /* 0x0003ee0008011000 */
[----:B------:R-:W-:Y:S05]  /*1a20*/  BRA.U UP0, `(.L_x_25) ;  /* 0xfffffffd00507547 */ /* 0x000fea000b83ffff */
.L_x_20:
[----:B-1----:R-:W-:Y:S01]  /*1a30*/  ULEA UR8, UR6, UR4, 0x3 ;  /* 0x0000000406087291 */ /* 0x002fe2000f8e18ff */
[----:B------:R-:W-:Y:S01]  /*1a40*/  SHF.L.U32 R2, R17, 0x1f, RZ ;  /* 0x0000001f11027819 */ /* 0x000fe200000006ff */
[----:B------:R-:W-:Y:S01]  /*1a50*/  @!P1 SYNCS.ARRIVE.TRANS64.A1T0 RZ, [UR4+0xa8], RZ ;  /* 0x0000a8ffffff99a7 */ /* 0x000fe20008100004 */
[----:B------:R-:W-:-:S06]  /*1a60*/  UISETP.GT.AND UP0, UPT, UR15, UR14, UPT ;  /* 0x0000000e0f00728c */ /* 0x000fcc000bf04270 */
[----:B--2---:R1:W2:Y:S03]  /*1a70*/  SYNCS.PHASECHK.TRANS64.TRYWAIT P0, [UR8+0x30], R2 ;  /* 0x00003002ff0075a7 */ /* 0x0042a60008001108 */
[----:B------:R-:W-:Y:S05]  /*1a80*/  BRA.U !UP0, `(.L_x_26) ;  /* 0x0000000108c07547 */ /* 0x000fea000b800000 */
[----:B------:R-:W-:Y:S02]  /*1a90*/  UIADD3 UR29, UPT, UPT, UR7, UR21, URZ ;  /* 0x00000015071d7290 */ /* 0x000fe4000fffe0ff */
[----:B------:R-:W-:Y:S01]  /*1aa0*/  UIADD3 UR10, UPT, UPT, UR18, 0x40, URZ ;  /* 0x00000040120a7890 */ /* 0x000fe2000fffe0ff */
[----:B------:R-:W-:-:S11]  /*1ab0*/  UMOV UR34, UR6 ;  /* 0x0000000600227c82 */ /* 0x000fd60008000000 */
.L_x_31:
[----:B-1----:R-:W-:Y:S01]  /*1ac0*/  ULEA UR25, UR34, UR4, 0x3 ;  /* 0x0000000422197291 */ /* 0x002fe2000f8e18ff */
[----:B--2---:R-:W-:Y:S01]  /*1ad0*/  @!P5 MOV R3, 0x8000 ;  /* 0x000080000003d802 */ /* 0x004fe20000000f00 */
[----:B--2---:R-:W-:Y:S10]  /*1ae0*/  @P0 BRA `(.L_x_27) ;  /* 0x00000000000c0947 */ /* 0x004ff40003800000 */
[----:B------:R-:W-:-:S04]  /*1af0*/  SHF.L.U32 R4, R17, 0x1f, RZ ;  /* 0x0000001f11047819 */ /* 0x000fc800000006ff */
[----:B------:R-:W2:Y:S02]  /*1b00*/  SYNCS.PHASECHK.TRANS64.TRYWAIT P0, [UR25+0x30], R4 ;  /* 0x00003004ff0075a7 */ /* 0x000ea40008001119 */
[----:B--2---:R-:W-:Y:S05]  /*1b10*/  @!P0 BRA `(.L_x_28) ;  /* 0x0000007400108947 */ /* 0x004fea0003800000 */
.L_x_27:
[----:B------:R2:W-:Y:S01]  /*1b20*/  @!P5 SYNCS.ARRIVE.TRANS64 RZ, [UR25], R3 ;  /* 0x00000003ffffd9a7 */ /* 0x0005e20008000019 */
[----:B------:R-:W-:Y:S04]  /*1b30*/  BSSY.RECONVERGENT B0, `(.L_x_29) ;  /* 0x0000003000007945 */ /* 0x000fe80003800200 */
[----:B------:R-:W-:Y:S05]  /*1b40*/  @P4 BRA `(.L_x_30) ;  /* 0x0000000000044947 */ /* 0x000fea0003800000 */
[----:B------:R-:W-:Y:S05]  /*1b50*/  BPT.TRAP 0x1 ;  /* 0x000000040000795c */ /* 0x000fea0000300000 */
.L_x_30:
[----:B------:R-:W-:Y:S05]  /*1b60*/  BSYNC.RECONVERGENT B0 ;  /* 0x0000000000007941 */ /* 0x000fea0003800200 */
.L_x_29:
        /* <DEDUP_REMOVED lines=24> */
[----:B------:R-:W-:Y:S01]  /*1cf0*/  UMOV UR12, UR36 ;  /* 0x00000024000c7c82 */ /* 0x000fe20008000000 */
[----:B------:R-:W-:Y:S01]  /*1d00*/  UMOV UR9, UR25 ;  /* 0x0000001900097c82 */ /* 0x000fe20008000000 */
[----:B------:R1:W-:Y:S01]  /*1d10*/  UTMALDG.3D [UR24], [UR38], desc[UR30] ;  /* 0x00001e18260075b4 */ /* 0x0003e20008011000 */
[----:B------:R-:W-:Y:S01]  /*1d20*/  UMOV UR11, UR26 ;  /* 0x0000001a000b7c82 */ /* 0x000fe20008000000 */
[----:B------:R-:W-:Y:S01]  /*1d30*/  UIADD3 UR21, UPT, UPT, UR21, 0x1, URZ ;  /* 0x0000000115157890 */ /* 0x000fe2000fffe0ff */
[----:B------:R-:W-:-:S03]  /*1d40*/  UMOV UR34, UR6 ;  /* 0x0000000600227c82 */ /* 0x000fc60008000000 */
[----:B------:R-:W-:Y:S01]  /*1d50*/  UISETP.NE.AND UP0, UPT, UR21, UR29, UPT ;  /* 0x0000001d1500728c */ /* 0x000fe2000bf05270 */
[----:B------:R1:W-:Y:S01]  /*1d60*/  UTMALDG.3D [UR16], [UR32], desc[UR30] ;  /* 0x00001e10200075b4 */ /* 0x0003e20008011000 */
[----:B------:R1:W-:Y:S07]  /*1d70*/  UTMALDG.3D [UR8], [UR32], desc[UR30] ;  /* 0x00001e08200075b4 */ /* 0x0003ee0008011000 */
[----:B------:R-:W-:Y:S05]  /*1d80*/  BRA.U UP0, `(.L_x_31) ;  /* 0xfffffffd004c7547 */ /* 0x000fea000b83ffff */
.L_x_26:
[C---:B-1----:R-:W-:Y:S01]  /*1d90*/  LEA R2, R16.reuse, UR4, 0x3 ;  /* 0x0000000410027c11 */ /* 0x042fe2000f8e18ff */
[----:B------:R-:W-:Y:S01]  /*1da0*/  NOP ;  /* 0x0000000000007918 */ /* 0x000fe20000000000 */
[----:B--2---:R-:W-:Y:S02]  /*1db0*/  SHF.L.U32 R3, R13, 0x1f, RZ ;  /* 0x0000001f0d037819 */ /* 0x004fe400000006ff */
[----:B------:R-:W-:Y:S02]  /*1dc0*/  LEA R4, R16, UR4, 0x4 ;  /* 0x0000000410047c11 */ /* 0x000fe4000f8e20ff */
[----:B------:R-:W1:Y:S02]  /*1dd0*/  SYNCS.PHASECHK.TRANS64.TRYWAIT P0, [R2+URZ+0xb0], R3 ;  /* 0x0000b003020075a7 */ /* 0x000e6400080011ff */
[----:B-1----:R-:W-:Y:S05]  /*1de0*/  @!P0 BRA `(.L_x_32) ;  /* 0x0000007000748947 */ /* 0x002fea0003800000 */
.L_x_136:
[----:B------:R-:W2:Y:S01]  /*1df0*/  LDS.128 R4, [R4+0x140] ;  /* 0x0001400004047984 */ /* 0x000ea20000000c00 */
[----:B---3--:R-:W-:Y:S01]  /*1e00*/  ISETP.GE.AND P0, PT, R40, 0x1, PT ;  /* 0x000000012800780c */ /* 0x008fe20003f06270 */
[----:B-1----:R-:W-:Y:S01]  /*1e10*/  VIADD R2, R2, 0xc0 ;  /* 0x000000c002027836 */ /* 0x002fe20000000000 */
[----:B------:R-:W-:Y:S01]  /*1e20*/  @!PT LDS RZ, [RZ] ;  /* 0x00000000fffff984 */ /* 0x000fe20000000800 */
[----:B------:R-:W-:Y:S01]  /*1e30*/  @!PT LDS RZ, [RZ] ;  /* 0x00000000fffff984 */ /* 0x000fe20000000800 */
[----:B------:R-:W-:Y:S01]  /*1e40*/  @!PT LDS RZ, [RZ] ;  /* 0x00000000fffff984 */ /* 0x000fe20000000800 */
[----:B------:R-:W-:Y:S01]  /*1e50*/  @!PT LDS RZ, [RZ] ;  /* 0x00000000fffff984 */ /* 0x000fe20000000800 */
[----:B------:R1:W-:Y:S06]  /*1e60*/  MEMBAR.ALL.CTA ;  /* 0x0000000000007992 */ /* 0x0003ec0000008000 */
[----:B-1----:R-:W1:Y:S01]  /*1e70*/  FENCE.VIEW.ASYNC.S ;  /* 0x00000000000073c6 */ /* 0x002e620000000000 */
[----:B------:R-:W-:-:S04]  /*1e80*/  PRMT R2, RZ, 0x654, R2 ;  /* 0x00000654ff027816 */ /* 0x000fc80000000002 */
[----:B-1----:R1:W-:Y:S01]  /*1e90*/  SYNCS.ARRIVE.TRANS64.RED.A1T0 RZ, [R2+URZ], RZ ;  /* 0x000000ff02ff79a7 */ /* 0x0023e200081004ff */
[----:B--2---:R-:W-:-:S13]  /*1ea0*/  LOP3.LUT P2, RZ, R6, 0x1, RZ, 0xc0, !PT ;  /* 0x0000000106ff7812 */ /* 0x004fda000784c0ff */
[----:B------:R-:W-:Y:S01]  /*1eb0*/  @P2 SHF.R.U32.HI R3, RZ, 0x10, R5 ;  /* 0x00000010ff032819 */ /* 0x000fe20000011605 */
[----:B------:R-:W-:Y:S01]  /*1ec0*/  VOTEU.ANY UP0, P2 ;  /* 0x0000000000ff7886 */ /* 0x000fe20001000100 */
[----:B------:R-:W-:Y:S02]  /*1ed0*/  @P2 MOV R10, R4 ;  /* 0x00000004000a2202 */ /* 0x000fe40000000f00 */
[----:B------:R-:W-:Y:S02]  /*1ee0*/  @P2 R2UR.BROADCAST UR8, R3 ;  /* 0x00000000030822ca */ /* 0x000fe400008e0000 */
[----:B------:R-:W-:-:S11]  /*1ef0*/  @P2 LOP3.LUT R9, R5, 0xffff, RZ, 0xc0, !PT ;  /* 0x0000ffff05092812 */ /* 0x000fd600078ec0ff */
[----:B------:R-:W-:Y:S01]  /*1f00*/  @UP0 UMOV UR36, UR8 ;  /* 0x0000000800240c82 */ /* 0x000fe20008000000 */
[----:B-1----:R-:W-:Y:S05]  /*1f10*/  @!P0 BRA `(.L_x_33) ;  /* 0x0000000000b88947 */ /* 0x002fea0003800000 */
[----:B------:R-:W4:Y:S01]  /*1f20*/  LDC.64 R4, c[0x0][0xb18] ;  /* 0x0002c600ff047b82 */ /* 0x000f220000000a00 */
[----:B------:R-:W-:-:S07]  /*1f30*/  ISETP.NE.AND P3, PT, R40, 0x1, PT ;  /* 0x000000012800780c */ /* 0x000fce0003f65270 */
[----:B------:R-:W1:Y:S08]  /*1f40*/  LDC.64 R6, c[0x0][0xb10] ;  /* 0x0002c400ff067b82 */ /* 0x000e700000000a00 */
[----:B------:R-:W2:Y:S08]  /*1f50*/  LDC R14, c[0x0][0xb20] ;  /* 0x0002c800ff0e7b82 */ /* 0x000eb00000000800 */
[----:B------:R-:W3:Y:S01]  /*1f60*/  LDC R15, c[0x0][0xb0c] ;  /* 0x0002c300ff0f7b82 */ /* 0x000ee20000000800 */
[----:B----4-:R-:W-:Y:S01]  /*1f70*/  IMAD.HI.U32 R19, R0, R5, RZ ;  /* 0x0000000500137227 */ /* 0x010fe200078e00ff */
[----:B------:R-:W-:-:S03]  /*1f80*/  ISETP.NE.AND P0, PT, R4, 0x1, PT ;  /* 0x000000010400780c */ /* 0x000fc60003f05270 */
[----:B------:R-:W-:-:S03]  /*1f90*/  IMAD.HI.U32 R5, R9, R5, RZ ;  /* 0x0000000509057227 */ /* 0x000fc600078e00ff */
[----:B------:R-:W4:Y:S01]  /*1fa0*/  LDC.64 R2, c[0x0][0xb28] ;  /* 0x0002ca00ff027b82 */ /* 0x000f220000000a00 */
[----:B-1----:R-:W-:-:S04]  /*1fb0*/  IMAD.HI.U32 R20, R8, R6, RZ ;  /* 0x0000000608147227 */ /* 0x002fc800078e00ff */
[----:B------:R-:W-:Y:S01]  /*1fc0*/  IMAD.HI.U32 R21, R10, R6, RZ ;  /* 0x000000060a157227 */ /* 0x000fe200078e00ff */
[----:B------:R-:W-:Y:S02]  /*1fd0*/  SHF.R.U32.HI R20, RZ, R7, R20 ;  /* 0x00000007ff147219 */ /* 0x000fe40000011614 */
[-C--:B--2---:R-:W-:Y:S02]  /*1fe0*/  SHF.R.U32.HI R19, RZ, R14.reuse, R19 ;  /* 0x0000000eff137219 */ /* 0x084fe40000011613 */
[----:B------:R-:W-:Y:S02]  /*1ff0*/  SHF.R.U32.HI R5, RZ, R14, R5 ;  /* 0x0000000eff057219 */ /* 0x000fe40000011605 */
[----:B------:R-:W-:Y:S02]  /*2000*/  SEL R19, R0, R19, !P0 ;  /* 0x0000001300137207 */ /* 0x000fe40004000000 */
[----:B------:R-:W-:Y:S02]  /*2010*/  SHF.R.U32.HI R21, RZ, R7, R21 ;  /* 0x00000007ff157219 */ /* 0x000fe40000011615 */
[----:B---3--:R-:W-:-:S02]  /*2020*/  ISETP.NE.AND P1, PT, R15, 0x1, PT ;  /* 0x000000010f00780c */ /* 0x008fc40003f25270 */
[----:B------:R-:W-:Y:S02]  /*2030*/  SEL R5, R9, R5, !P0 ;  /* 0x0000000509057207 */ /* 0x000fe40004000000 */
[----:B------:R-:W-:Y:S02]  /*2040*/  SEL R20, R8, R20, !P1 ;  /* 0x0000001408147207 */ /* 0x000fe40004800000 */
[----:B------:R-:W-:Y:S01]  /*2050*/  SEL R21, R10, R21, !P1 ;  /* 0x000000150a157207 */ /* 0x000fe20004800000 */
[----:B----4-:R-:W-:-:S04]  /*2060*/  IMAD.HI.U32 R18, R19, R2, RZ ;  /* 0x0000000213127227 */ /* 0x010fc800078e00ff */
        /* <DEDUP_REMOVED lines=10> */
[----:B------:R-:W-:-:S04]  /*2110*/  @!P0 IMAD.HI.U32 R7, R21, R2, RZ ;  /* 0x0000000215078227 */ /* 0x000fc800078e00ff */
[----:B------:R-:W-:Y:S01]  /*2120*/  IMAD.MOV R2, RZ, RZ, -R6 ;  /* 0x000000ffff027224 */ /* 0x000fe200078e0a06 */
[----:B------:R-:W-:Y:S02]  /*2130*/  @!P0 SHF.R.U32.HI R3, RZ, R3, R7 ;  /* 0x00000003ff038219 */ /* 0x000fe40000011607 */
[----:B------:R-:W-:Y:S01]  /*2140*/  IADD3 R7, PT, PT, -R5, RZ, RZ ;  /* 0x000000ff05077210 */ /* 0x000fe20007ffe1ff */
[----:B------:R-:W-:Y:S01]  /*2150*/  IMAD R2, R40, R2, R5 ;  /* 0x0000000228027224 */ /* 0x000fe200078e0205 */
        /* <DEDUP_REMOVED lines=10> */
.L_x_33:
[----:B------:R-:W1:Y:S02]  /*2200*/  LDCU UR8, c[0x0][0xb30] ;  /* 0x00016600ff0877ac */ /* 0x000e640008000800 */
[----:B-1----:R-:W-:-:S09]  /*2210*/  UISETP.NE.AND UP0, UPT, UR8, 0x1, UPT ;  /* 0x000000010800788c */ /* 0x002fd2000bf05270 */
[----:B------:R-:W-:Y:S05]  /*2220*/  BRA.U UP0, `(.L_x_34) ;  /* 0x0000000100407547 */ /* 0x000fea000b800000 */
[----:B------:R-:W1:Y:S08]  /*2230*/  LDC.64 R4, c[0x0][0xb10] ;  /* 0x0002c400ff047b82 */ /* 0x000e700000000a00 */
[----:B------:R-:W2:Y:S08]  /*2240*/  LDC.64 R2, c[0x0][0xb18] ;  /* 0x0002c600ff027b82 */ /* 0x000eb00000000a00 */
[----:B------:R-:W3:Y:S08]  /*2250*/  LDC R6, c[0x0][0xb20] ;  /* 0x0002c800ff067b82 */ /* 0x000ef00000000800 */
[----:B------:R-:W4:Y:S01]  /*2260*/  LDC R7, c[0x0][0xb0c] ;  /* 0x0002c300ff077b82 */ /* 0x000f220000000800 */
[----:B-1----:R-:W-:-:S05]  /*2270*/  IMAD.HI.U32 R4, R10, R4, RZ ;  /* 0x000000040a047227 */ /* 0x002fca00078e00ff */
[----:B------:R-:W-:Y:S01]  /*2280*/  SHF.R.U32.HI R4, RZ, R5, R4 ;  /* 0x00000005ff047219 */ /* 0x000fe20000011604 */
[----:B--2---:R-:W-:Y:S01]  /*2290*/  IMAD.HI.U32 R3, R9, R3, RZ ;  /* 0x0000000309037227 */ /* 0x004fe200078e00ff */
[----:B------:R-:W-:-:S04]  /*22a0*/  ISETP.NE.AND P0, PT, R2, 0x1, PT ;  /* 0x000000010200780c */ /* 0x000fc80003f05270 */
[----:B---3--:R-:W-:-:S04]  /*22b0*/  SHF.R.U32.HI R3, RZ, R6, R3 ;  /* 0x00000006ff037219 */ /* 0x008fc80000011603 */
[----:B------:R-:W-:Y:S02]  /*22c0*/  SEL R3, R9, R3, !P0 ;  /* 0x0000000309037207 */ /* 0x000fe40004000000 */
[----:B----4-:R-:W-:-:S04]  /*22d0*/  ISETP.NE.AND P1, PT, R7, 0x1, PT ;  /* 0x000000010700780c */ /* 0x010fc80003f25270 */
[----:B------:R-:W-:-:S05]  /*22e0*/  SEL R4, R10, R4, !P1 ;  /* 0x000000040a047207 */ /* 0x000fca0004800000 */
[----:B------:R-:W-:Y:S02]  /*22f0*/  IMAD.IADD R5, R3, 0x1, -R4 ;  /* 0x0000000103057824 */ /* 0x000fe400078e0a04 */
[----:B------:R-:W-:Y:S02]  /*2300*/  IMAD.IADD R3, R4, 0x1, -R3 ;  /* 0x0000000104037824 */ /* 0x000fe400078e0a03 */
[----:B------:R-:W-:Y:S02]  /*2310*/  IMAD R10, R5, R7, R10 ;  /* 0x00000007050a7224 */ /* 0x000fe400078e020a */
[----:B------:R-:W-:-:S07]  /*2320*/  IMAD R9, R3, R2, R9 ;  /* 0x0000000203097224 */ /* 0x000fce00078e0209 */
.L_x_34:
[----:B------:R-:W-:Y:S01]  /*2330*/  VIADD R16, R16, 0x1 ;  /* 0x0000000110107836 */ /* 0x000fe20000000000 */
[----:B------:R-:W-:Y:S01]  /*2340*/  PLOP3.LUT P1, PT, PT, PT, PT, 0x80, 0x8 ;  /* 0x000000000008781c */ /* 0x000fe20003f2f070 */
[----:B------:R-:W-:Y:S02]  /*2350*/  IMAD.IADD R15, R10, 0x1, R87 ;  /* 0x000000010a0f7824 */ /* 0x000fe400078e0257 */
[----:B------:R-:W-:Y:S01]  /*2360*/  IMAD.IADD R14, R9, 0x1, R86 ;  /* 0x00000001090e7824 */ /* 0x000fe200078e0256 */
[----:B------:R-:W-:-:S04]  /*2370*/  ISETP.NE.AND P0, PT, R16, 0x2, PT ;  /* 0x000000021000780c */ /* 0x000fc80003f05270 */
[----:B------:R-:W-:Y:S02]  /*2380*/  SEL R2, RZ, 0x1, P0 ;  /* 0x00000001ff027807 */ /* 0x000fe40000000000 */
[----:B------:R-:W-:Y:S02]  /*2390*/  SEL R16, R16, RZ, P0 ;  /* 0x000000ff10107207 */ /* 0x000fe40000000000 */
[----:B------:R-:W-:Y:S01]  /*23a0*/  LOP3.LUT R13, R13, R2, RZ, 0x3c, !PT ;  /* 0x000000020d0d7212 */ /* 0x000fe200078e3cff */
[----:B------:R-:W-:Y:S06]  /*23b0*/  @P2 BRA `(.L_x_35) ;  /* 0xfffffff000702947 */ /* 0x000fec000383ffff */
[----:B------:R-:W-:Y:S01]  /*23c0*/  UIADD3 UR4, UPT, UPT, UR4, 0x30, URZ ;  /* 0x0000003004047890 */ /* 0x000fe2000fffe0ff */
[----:B------:R-:W-:-:S03]  /*23d0*/  SHF.L.U32 R2, R17, 0x1f, RZ ;  /* 0x0000001f11027819 */ /* 0x000fc600000006ff */
[----:B------:R-:W-:-:S09]  /*23e0*/  ULEA UR5, UR6, UR4, 0x3 ;  /* 0x0000000406057291 */ /* 0x000fd2000f8e18ff */
[----:B------:R-:W1:Y:S02]  /*23f0*/  SYNCS.PHASECHK.TRANS64.TRYWAIT P0, [UR5], R2 ;  /* 0x00000002ff0075a7 */ /* 0x000e640008001105 */
[----:B-1----:R-:W-:Y:S05]  /*2400*/  @!P0 BRA `(.L_x_36) ;  /* 0x0000006c00008947 */ /* 0x002fea0003800000 */
.L_x_138:
[----:B------:R-:W-:-:S04]  /*2410*/  UIADD3 UR6, UPT, UPT, UR6, 0x1, URZ ;  /* 0x0000000106067890 */ /* 0x000fc8000fffe0ff */
[----:B------:R-:W-:-:S04]  /*2420*/  UISETP.NE.AND UP0, UPT, UR6, 0x6, UPT ;  /* 0x000000060600788c */ /* 0x000fc8000bf05270 */
[----:B------:R-:W-:Y:S02]  /*2430*/  USEL UR7, URZ, 0x1, UP0 ;  /* 0x00000001ff077887 */ /* 0x000fe40008000000 */
[----:B------:R-:W-:-:S04]  /*2440*/  USEL UR6, UR6, URZ, UP0 ;  /* 0x000000ff06067287 */ /* 0x000fc80008000000 */
[----:B------:R-:W-:Y:S01]  /*2450*/  ULEA UR5, UR6, UR4, 0x3 ;  /* 0x0000000406057291 */ /* 0x000fe2000f8e18ff */
[----:B-1----:R-:W-:-:S04]  /*2460*/  LOP3.LUT R2, R17, UR7, RZ, 0x3c, !PT ;  /* 0x0000000711027c12 */ /* 0x002fc8000f8e3cff */
[----:B------:R-:W-:-:S04]  /*2470*/  SHF.L.U32 R3, R2, 0x1f, RZ ;  /* 0x0000001f02037819 */ /* 0x000fc800000006ff */
[----:B------:R-:W1:Y:S02]  /*2480*/  SYNCS.PHASECHK.TRANS64.TRYWAIT P0, [UR5], R3 ;  /* 0x00000003ff0075a7 */ /* 0x000e640008001105 */
[----:B-1----:R-:W-:Y:S05]  /*2490*/  @!P0 BRA `(.L_x_37) ;  /* 0x0000006800f48947 */ /* 0x002fea0003800000 */
.L_x_140:
[----:B------:R-:W-:-:S04]  /*24a0*/  UIADD3 UR6, UPT, UPT, UR6, 0x1, URZ ;  /* 0x0000000106067890 */ /* 0x000fc8000fffe0ff */
[----:B------:R-:W-:-:S04]  /*24b0*/  UISETP.NE.AND UP0, UPT, UR6, 0x6, UPT ;  /* 0x000000060600788c */ /* 0x000fc8000bf05270 */
[----:B------:R-:W-:Y:S02]  /*24c0*/  USEL UR7, URZ, 0x1, UP0 ;  /* 0x00000001ff077887 */ /* 0x000fe40008000000 */
[----:B------:R-:W-:-:S04]  /*24d0*/  USEL UR6, UR6, URZ, UP0 ;  /* 0x000000ff06067287 */ /* 0x000fc80008000000 */
[----:B------:R-:W-:Y:S01]  /*24e0*/  ULEA UR5, UR6, UR4, 0x3 ;  /* 0x0000000406057291 */ /* 0x000fe2000f8e18ff */
[----:B------:R-:W-:-:S04]  /*24f0*/  LOP3.LUT R2, R2, UR7, RZ, 0x3c, !PT ;  /* 0x0000000702027c12 */ /* 0x000fc8000f8e3cff */
[----:B-1----:R-:W-:-:S04]  /*2500*/  SHF.L.U32 R3, R2, 0x1f, RZ ;  /* 0x0000001f02037819 */ /* 0x002fc800000006ff */
[----:B------:R-:W1:Y:S02]  /*2510*/  SYNCS.PHASECHK.TRANS64.TRYWAIT P0, [UR5], R3 ;  /* 0x00000003ff0075a7 */ /* 0x000e640008001105 */
[----:B-1----:R-:W-:Y:S05]  /*2520*/  @!P0 BRA `(.L_x_38) ;  /* 0x0000006800e88947 */ /* 0x002fea0003800000 */
.L_x_142:
        /* <DEDUP_REMOVED lines=9> */
.L_x_144:
        /* <DEDUP_REMOVED lines=9> */
.L_x_146:
[----:B------:R-:W-:-:S04]  /*2650*/  UIADD3 UR6, UPT, UPT, UR6, 0x1, URZ ;  /* 0x0000000106067890 */ /* 0x000fc8000fffe0ff */
[----:B------:R-:W-:-:S04]  /*2660*/  UISETP.NE.AND UP0, UPT, UR6, 0x6, UPT ;  /* 0x000000060600788c */ /* 0x000fc8000bf05270 */
[----:B------:R-:W-:Y:S02]  /*2670*/  USEL UR5, URZ, 0x1, UP0 ;  /* 0x00000001ff057887 */ /* 0x000fe40008000000 */
[----:B------:R-:W-:-:S04]  /*2680*/  USEL UR6, UR6, URZ, UP0 ;  /* 0x000000ff06067287 */ /* 0x000fc80008000000 */
[----:B------:R-:W-:Y:S01]  /*2690*/  ULEA UR6, UR6, UR4, 0x3 ;  /* 0x0000000406067291 */ /* 0x000fe2000f8e18ff */
[----:B------:R-:W-:-:S04]  /*26a0*/  LOP3.LUT R2, R2, UR5, RZ, 0x3c, !PT ;  /* 0x0000000502027c12 */ /* 0x000fc8000f8e3cff */
[----:B------:R-:W-:Y:S01]  /*26b0*/  SHF.L.U32 R2, R2, 0x1f, RZ ;  /* 0x0000001f02027819 */ /* 0x000fe200000006ff */
[----:B-1--4-:R-:W-:-:S07]  /*26c0*/  IMAD.U32 R0, RZ, RZ, UR6 ;  /* 0x00000006ff007e24 */ /* 0x012fce000f8e00ff */
.L_x_41:
[----:B-1----:R1:W2:Y:S02]  /*26d0*/  SYNCS.PHASECHK.TRANS64.TRYWAIT P0, [R0+URZ], R2 ;  /* 0x00000002000075a7 */ /* 0x0022a400080011ff */
[----:B--2---:R-:W-:Y:S05]  /*26e0*/  @!P0 NANOSLEEP.SYNCS 0x989680 ;  /* 0x009896800000895d */ /* 0x004fea0003900000 */
[----:B------:R-:W2:Y:S02]  /*26f0*/  @!P0 SYNCS.PHASECHK.TRANS64 P0, [R0+URZ], R2 ;  /* 0x00000002000085a7 */ /* 0x000ea400080010ff */
[----:B--2---:R-:W-:Y:S05]  /*2700*/  @P0 EXIT ;  /* 0x000000000000094d */ /* 0x004fea0003800000 */
[----:B------:R-:W-:Y:S05]  /*2710*/  BRA `(.L_x_41) ;  /* 0xfffffffc00ec7947 */ /* 0x000fea000383ffff */
.L_x_17:
[----:B------:R-:W-:-:S04]  /*2720*/  UISETP.NE.AND UP1, UPT, UR37, URZ, UPT ;  /* 0x000000ff2500728c */ /* 0x000fc8000bf25270 */
[----:B------:R-:W-:-:S09]  /*2730*/  UISETP.NE.OR UP1, UPT, UR8, 0x1, UP1 ;  /* 0x000000010800788c */ /* 0x000fd20008f25670 */
[----:B------:R-:W-:Y:S05]  /*2740*/  BRA.U UP1, `(.L_x_42) ;  /* 0x0000000501487547 */ /* 0x000fea000b800000 */
[----:B------:R-:W-:Y:S01]  /*2750*/  ISETP.NE.AND P2, PT, R2, RZ, PT ;  /* 0x000000ff0200720c */ /* 0x000fe20003f45270 */
[----:B------:R-:W-:Y:S01]  /*2760*/  IMAD.MOV.U32 R12, RZ, RZ, 0x1 ;  /* 0x00000001ff0c7424 */ /* 0x000fe200078e00ff */
[----:B------:R-:W-:Y:S02]  /*2770*/  CS2R R10, SRZ ;  /* 0x00000000000a7805 */ /* 0x000fe4000001ff00 */
[----:B------:R-:W-:Y:S01]  /*2780*/  CS2R R8, SRZ ;  /* 0x0000000000087805 */ /* 0x000fe2000001ff00 */
[----:B------:R-:W-:Y:S01]  /*2790*/  UMOV UR4, 0x400 ;  /* 0x0000040000047882 */ /* 0x000fe20000000000 */
[----:B------:R-:W-:Y:S01]  /*27a0*/  UMOV UR6, URZ ;  /* 0x000000ff00067c82 */ /* 0x000fe20008000000 */
[----:B------:R-:W-:-:S12]  /*27b0*/  ULEA UR37, UR37, UR4, 0x18 ;  /* 0x0000000425257291 */ /* 0x000fd8000f8ec0ff */
.L_x_46:
[----:B------:R-:W-:Y:S02]  /*27c0*/  LEA R0, R8, UR37, 0x3 ;  /* 0x0000002508007c11 */ /* 0x000fe4000f8e18ff */
[----:B------:R-:W-:-:S03]  /*27d0*/  SHF.L.U32 R4, R9, 0x1f, RZ ;  /* 0x0000001f09047819 */ /* 0x000fc600000006ff */
[----:B------:R-:W-:Y:S01]  /*27e0*/  VIADD R5, R0, 0x120 ;  /* 0x0000012000057836 */ /* 0x000fe20000000000 */
[----:B------:R-:W1:Y:S02]  /*27f0*/  SYNCS.PHASECHK.TRANS64.TRYWAIT P0, [R0+URZ+0x110], R4 ;  /* 0x00011004000075a7 */ /* 0x000e6400080011ff */
[----:B-1----:R-:W-:Y:S05]  /*2800*/  @!P0 BRA `(.L_x_43) ;  /* 0x0000006800788947 */ /* 0x002fea0003800000 */
.L_x_147:
[----:B------:R-:W-:Y:S01]  /*2810*/  ULEA UR5, UR6, UR37, 0x3 ;  /* 0x0000002506057291 */ /* 0x000fe2000f8e18ff */
[----:B-1----:R-:W-:Y:S01]  /*2820*/  PRMT R0, RZ, 0x654, R5 ;  /* 0x00000654ff007816 */ /* 0x002fe20000000005 */
[----:B------:R-:W-:Y:S01]  /*2830*/  @!P2 IMAD.MOV.U32 R4, RZ, RZ, 0x10 ;  /* 0x00000010ff04a424 */ /* 0x000fe200078e00ff */
[----:B------:R-:W-:Y:S01]  /*2840*/  SHF.L.U32 R5, R12, 0x1f, RZ ;  /* 0x0000001f0c057819 */ /* 0x000fe200000006ff */
[----:B------:R-:W-:Y:S01]  /*2850*/  UIADD3 UR4, UPT, UPT, UR5, 0xb0, URZ ;  /* 0x000000b005047890 */ /* 0x000fe2000fffe0ff */
[----:B------:R1:W-:Y:S05]  /*2860*/  SYNCS.ARRIVE.TRANS64.RED.A1T0 RZ, [R0+URZ], RZ ;  /* 0x000000ff00ff79a7 */ /* 0x0003ea00081004ff */
[----:B------:R-:W-:Y:S01]  /*2870*/  IMAD.U32 R6, RZ, RZ, UR4 ;  /* 0x00000004ff067e24 */ /* 0x000fe2000f8e00ff */
[----:B------:R-:W2:Y:S04]  /*2880*/  SYNCS.PHASECHK.TRANS64.TRYWAIT P0, [UR5+0xc0], R5 ;  /* 0x0000c005ff0075a7 */ /* 0x000ea80008001105 */
[----:B------:R-:W-:Y:S01]  /*2890*/  PRMT R6, R2, 0x654, R6 ;  /* 0x0000065402067816 */ /* 0x000fe20000000006 */
[----:B-12---:R-:W-:Y:S06]  /*28a0*/  @!P0 BRA `(.L_x_44) ;  /* 0x0000006800648947 */ /* 0x006fec0003800000 */
.L_x_149:
[----:B------:R-:W-:Y:S01]  /*28b0*/  ULEA UR4, UR6, UR37, 0x4 ;  /* 0x0000002506047291 */ /* 0x000fe2000f8e20ff */
[----:B------:R-:W-:Y:S01]  /*28c0*/  SEL R3, R6, R3, !P2 ;  /* 0x0000000306037207 */ /* 0x000fe20005000000 */
[----:B------:R-:W-:Y:S01]  /*28d0*/  UIADD3 UR5, UPT, UPT, UR5, 0xb0, URZ ;  /* 0x000000b005057890 */ /* 0x000fe2000fffe0ff */
[----:B-1----:R-:W-:Y:S01]  /*28e0*/  LEA R0, R11, UR37, 0x3 ;  /* 0x000000250b007c11 */ /* 0x002fe2000f8e18ff */
[----:B------:R-:W-:Y:S01]  /*28f0*/  UIADD3 UR4, UPT, UPT, UR4, 0x140, URZ ;  /* 0x0000014004047890 */ /* 0x000fe2000fffe0ff */
[----:B------:R1:W-:Y:S01]  /*2900*/  @!P2 SYNCS.ARRIVE.TRANS64.RED RZ, [R3+URZ], R4 ;  /* 0x0000000403ffa9a7 */ /* 0x0003e200080004ff */
[----:B------:R-:W-:Y:S01]  /*2910*/  UIADD3 UR6, UPT, UPT, UR6, 0x1, URZ ;  /* 0x0000000106067890 */ /* 0x000fe2000fffe0ff */
[----:B------:R-:W-:-:S03]  /*2920*/  VIADD R8, R8, 0x1 ;  /* 0x0000000108087836 */ /* 0x000fc60000000000 */
[----:B------:R-:W-:Y:S02]  /*2930*/  UISETP.NE.AND UP0, UPT, UR6, 0x2, UPT ;  /* 0x000000020600788c */ /* 0x000fe4000bf05270 */
[----:B------:R-:W-:Y:S01]  /*2940*/  ISETP.NE.AND P0, PT, R8, 0x2, PT ;  /* 0x000000020800780c */ /* 0x000fe20003f05270 */
[----:B------:R-:W-:Y:S06]  /*2950*/  UGETNEXTWORKID.BROADCAST [UR4], [UR5] ;  /* 0x00000000040073ca */ /* 0x000fec0008000100 */
[----:B------:R-:W-:Y:S02]  /*2960*/  USEL UR4, URZ, 0x1, UP0 ;  /* 0x00000001ff047887 */ /* 0x000fe40008000000 */
[----:B------:R-:W-:-:S04]  /*2970*/  USEL UR6, UR6, URZ, UP0 ;  /* 0x000000ff06067287 */ /* 0x000fc80008000000 */
[----:B------:R-:W-:Y:S02]  /*2980*/  LOP3.LUT R12, R12, UR4, RZ, 0x3c, !PT ;  /* 0x000000040c0c7c12 */ /* 0x000fe4000f8e3cff */
[----:B-1----:R-:W-:-:S04]  /*2990*/  SHF.L.U32 R4, R10, 0x1f, RZ ;  /* 0x0000001f0a047819 */ /* 0x002fc800000006ff */
[----:B------:R-:W1:Y:S02]  /*29a0*/  SYNCS.PHASECHK.TRANS64.TRYWAIT P1, [R0+URZ+0xb0], R4 ;  /* 0x0000b004000075a7 */ /* 0x000e6400080211ff */
[----:B-1----:R-:W-:Y:S05]  /*29b0*/  @!P1 BRA `(.L_x_45) ;  /* 0x0000006800389947 */ /* 0x002fea0003800000 */
.L_x_150:
[C---:B-1----:R-:W-:Y:S01]  /*29c0*/  LEA R4, R11.reuse, UR37, 0x4 ;  /* 0x000000250b047c11 */ /* 0x042fe2000f8e20ff */
[----:B------:R-:W-:Y:S01]  /*29d0*/  VIADD R0, R0, 0xc0 ;  /* 0x000000c000007836 */ /* 0x000fe20000000000 */
[----:B------:R-:W-:Y:S01]  /*29e0*/  SEL R8, R8, RZ, P0 ;  /* 0x000000ff08087207 */ /* 0x000fe20000000000 */
[----:B------:R-:W-:-:S03]  /*29f0*/  VIADD R11, R11, 0x1 ;  /* 0x000000010b0b7836 */ /* 0x000fc60000000000 */
[----:B------:R-:W1:Y:S01]  /*2a00*/  LDS.128 R4, [R4+0x140] ;  /* 0x0001400004047984 */ /* 0x000e620000000c00 */
[----:B------:R-:W-:Y:S02]  /*2a10*/  PRMT R0, RZ, 0x654, R0 ;  /* 0x00000654ff007816 */ /* 0x000fe40000000000 */
[C---:B------:R-:W-:Y:S01]  /*2a20*/  ISETP.NE.AND P1, PT, R11.reuse, 0x2, PT ;  /* 0x000000020b00780c */ /* 0x040fe20003f25270 */
[----:B------:R-:W-:Y:S01]  /*2a30*/  @!PT LDS RZ, [RZ] ;  /* 0x00000000fffff984 */ /* 0x000fe20000000800 */
[----:B------:R-:W-:Y:S01]  /*2a40*/  @!PT LDS RZ, [RZ] ;  /* 0x00000000fffff984 */ /* 0x000fe20000000800 */
[----:B------:R-:W-:Y:S01]  /*2a50*/  @!PT LDS RZ, [RZ] ;  /* 0x00000000fffff984 */ /* 0x000fe20000000800 */
[----:B------:R-:W-:Y:S01]  /*2a60*/  @!PT LDS RZ, [RZ] ;  /* 0x00000000fffff984 */ /* 0x000fe20000000800 */
[----:B------:R2:W-:Y:S06]  /*2a70*/  MEMBAR.ALL.CTA ;  /* 0x0000000000007992 */ /* 0x0005ec0000008000 */
[----:B--2---:R-:W2:Y:S01]  /*2a80*/  FENCE.VIEW.ASYNC.S ;  /* 0x00000000000073c6 */ /* 0x004ea20000000000 */
[----:B------:R-:W-:Y:S01]  /*2a90*/  SEL R11, R11, RZ, P1 ;  /* 0x000000ff0b0b7207 */ /* 0x000fe20000800000 */
[----:B--2---:R2:W-:Y:S01]  /*2aa0*/  SYNCS.ARRIVE.TRANS64.RED.A1T0 RZ, [R0+URZ], RZ ;  /* 0x000000ff00ff79a7 */ /* 0x0045e200081004ff */
[----:B-1----:R-:W-:-:S02]  /*2ab0*/  LOP3.LUT P3, RZ, R6, 0x1, RZ, 0xc0, !PT ;  /* 0x0000000106ff7812 */ /* 0x002fc4000786c0ff */
[----:B------:R-:W-:-:S04]  /*2ac0*/  SEL R4, RZ, 0x1, P1 ;  /* 0x00000001ff047807 */ /* 0x000fc80000800000 */
[----:B------:R-:W-:Y:S02]  /*2ad0*/  LOP3.LUT R10, R10, R4, RZ, 0x3c, !PT ;  /* 0x000000040a0a7212 */ /* 0x000fe400078e3cff */
[----:B--2---:R-:W-:-:S04]  /*2ae0*/  SEL R0, RZ, 0x1, P0 ;  /* 0x00000001ff007807 */ /* 0x004fc80000000000 */
[----:B------:R-:W-:Y:S01]  /*2af0*/  LOP3.LUT R9, R9, R0, RZ, 0x3c, !PT ;  /* 0x0000000009097212 */ /* 0x000fe200078e3cff */
[----:B------:R-:W-:Y:S06]  /*2b00*/  @P3 BRA `(.L_x_46) ;  /* 0xfffffffc002c3947 */ /* 0x000fec000383ffff */
[----:B------:R-:W-:Y:S01]  /*2b10*/  ULEA UR5, UR6, UR37, 0x3 ;  /* 0x0000002506057291 */ /* 0x000fe2000f8e18ff */
[----:B------:R-:W-:-:S08]  /*2b20*/  SHF.L.U32 R2, R12, 0x1f, RZ ;  /* 0x0000001f0c027819 */ /* 0x000fd000000006ff */
[----:B------:R-:W1:Y:S02]  /*2b30*/  SYNCS.PHASECHK.TRANS64 P0, [UR5+0xc0], R2 ;  /* 0x0000c002ff0075a7 */ /* 0x000e640008001005 */
[----:B-1----:R-:W-:Y:S05]  /*2b40*/  @P0 BRA `(.L_x_47) ;  /* 0x0000000000080947 */ /* 0x002fea0003800000 */
[----:B------:R-:W1:Y:S02]  /*2b50*/  SYNCS.PHASECHK.TRANS64.TRYWAIT P0, [UR5+0xc0], R2 ;  /* 0x0000c002ff0075a7 */ /* 0x000e640008001105 */
[----:B-1----:R-:W-:Y:S05]  /*2b60*/  @!P0 BRA `(.L_x_48) ;  /* 0x0000006400e08947 */ /* 0x002fea0003800000 */
.L_x_47:
[----:B------:R-:W-:-:S04]  /*2b70*/  UIADD3 UR4, UPT, UPT, UR6, 0x1, URZ ;  /* 0x0000000106047890 */ /* 0x000fc8000fffe0ff */
[----:B------:R-:W-:-:S04]  /*2b80*/  UISETP.NE.AND UP0, UPT, UR4, 0x2, UPT ;  /* 0x000000020400788c */ /* 0x000fc8000bf05270 */
[----:B------:R-:W-:Y:S02]  /*2b90*/  USEL UR7, URZ, 0x1, UP0 ;  /* 0x00000001ff077887 */ /* 0x000fe40008000000 */
[----:B------:R-:W-:-:S04]  /*2ba0*/  USEL UR4, UR4, URZ, UP0 ;  /* 0x000000ff04047287 */ /* 0x000fc80008000000 */
[----:B------:R-:W-:Y:S01]  /*2bb0*/  ULEA UR4, UR4, UR37, 0x3 ;  /* 0x0000002504047291 */ /* 0x000fe2000f8e18ff */
[----:B-1----:R-:W-:-:S04]  /*2bc0*/  LOP3.LUT R2, R12, UR7, RZ, 0x3c, !PT ;  /* 0x000000070c027c12 */ /* 0x002fc8000f8e3cff */
[----:B------:R-:W-:-:S04]  /*2bd0*/  SHF.L.U32 R0, R2, 0x1f, RZ ;  /* 0x0000001f02007819 */ /* 0x000fc800000006ff */
[----:B------:R-:W1:Y:S02]  /*2be0*/  SYNCS.PHASECHK.TRANS64 P0, [UR4+0xc0], R0 ;  /* 0x0000c000ff0075a7 */ /* 0x000e640008001004 */
[----:B-1----:R-:W-:Y:S05]  /*2bf0*/  @P0 EXIT ;  /* 0x000000000000094d */ /* 0x002fea0003800000 */
[----:B------:R-:W-:Y:S02]  /*2c00*/  SHF.L.U32 R2, R2, 0x1f, RZ ;  /* 0x0000001f02027819 */ /* 0x000fe400000006ff */
[----:B------:R-:W-:-:S07]  /*2c10*/  MOV R0, UR4 ;  /* 0x0000000400007c02 */ /* 0x000fce0008000f00 */
.L_x_49:
[----:B-1----:R1:W2:Y:S02]  /*2c20*/  SYNCS.PHASECHK.TRANS64.TRYWAIT P0, [R0+URZ+0xc0], R2 ;  /* 0x0000c002000075a7 */ /* 0x0022a400080011ff */
[----:B--2---:R-:W-:Y:S05]  /*2c30*/  @!P0 NANOSLEEP.SYNCS 0x989680 ;  /* 0x009896800000895d */ /* 0x004fea0003900000 */
[----:B------:R-:W2:Y:S02]  /*2c40*/  @!P0 SYNCS.PHASECHK.TRANS64 P0, [R0+URZ+0xc0], R2 ;  /* 0x0000c002000085a7 */ /* 0x000ea400080010ff */
[----:B--2---:R-:W-:Y:S05]  /*2c50*/  @P0 EXIT ;  /* 0x000000000000094d */ /* 0x004fea0003800000 */
[----:B------:R-:W-:Y:S05]  /*2c60*/  BRA `(.L_x_49) ;  /* 0xfffffffc00ec7947 */ /* 0x000fea000383ffff */
.L_x_42:
[----:B------:R-:W-:-:S09]  /*2c70*/  UISETP.NE.AND UP1, UPT, UR8, URZ, UPT ;  /* 0x000000ff0800728c */ /* 0x000fd2000bf25270 */
[----:B------:R-:W-:Y:S05]  /*2c80*/  BRA.U UP1, `(.L_x_50) ;  /* 0x0000000d01b47547 */ /* 0x000fea000b800000 */
[----:B------:R-:W-:Y:S01]  /*2c90*/  UMOV UR4, 0x40 ;  /* 0x0000004000047882 */ /* 0x000fe20000000000 */
[----:B------:R-:W-:Y:S01]  /*2ca0*/  NOP ;  /* 0x0000000000007918 */ /* 0x000fe20000000000 */
[----:B------:R-:W-:Y:S01]  /*2cb0*/  ULEA UR4, UR37, UR4, 0x18 ;  /* 0x0000000425047291 */ /* 0x000fe2000f8ec0ff */
[----:B------:R-:W-:Y:S02]  /*2cc0*/  UMOV UR5, 0x400 ;  /* 0x0000040000057882 */ /* 0x000fe40000000000 */
[----:B------:R-:W-:-:S06]  /*2cd0*/  ULEA UR37, UR37, UR5, 0x18 ;  /* 0x0000000525257291 */ /* 0x000fcc000f8ec0ff */
[----:B------:R-:W1:Y:S02]  /*2ce0*/  LDS.U8 R0, [UR4+0x1c] ;  /* 0x00001c04ff007984 */ /* 0x000e640008000000 */
[----:B-1----:R-:W-:-:S13]  /*2cf0*/  ISETP.NE.AND P0, PT, R0, RZ, PT ;  /* 0x000000ff0000720c */ /* 0x002fda0003f05270 */
[----:B------:R-:W-:Y:S05]  /*2d00*/  @P0 BRA `(.L_x_51) ;  /* 0x0000000000580947 */ /* 0x000fea0003800000 */
[----:B------:R-:W-:-:S13]  /*2d10*/  ELECT P0, URZ, PT ;  /* 0x0000000000ff782f */ /* 0x000fda0003800000 */
[----:B------:R-:W-:Y:S05]  /*2d20*/  @!P0 BRA `(.L_x_52) ;  /* 0x0000000000608947 */ /* 0x000fea0003800000 */
[----:B------:R-:W-:Y:S01]  /*2d30*/  UMOV UR5, 0x10 ;  /* 0x0000001000057882 */ /* 0x000fe20000000000 */
[----:B------:R-:W-:Y:S01]  /*2d40*/  HFMA2 R0, -RZ, RZ, 0, 5.9604644775390625e-08 ;  /* 0x00000001ff007431 */ /* 0x000fe200000001ff */
[----:B------:R-:W-:-:S03]  /*2d50*/  MOV R2, 0xffff ;  /* 0x0000ffff00027802 */ /* 0x000fc60000000f00 */
[----:B------:R-:W-:Y:S04]  /*2d60*/  DEPBAR.LE SB1, 0x36 ;  /* 0x00009d800000791a */ /* 0x000fe80000000000 */
[----:B------:R-:W1:Y:S02]  /*2d70*/  UTCATOMSWS.FIND_AND_SET.ALIGN UP0, UR5, UR5 ;  /* 0x00000005000575e3 */ /* 0x000e640008000800 */
[----:B-1----:R-:W-:Y:S01]  /*2d80*/  MOV R3, UR5 ;  /* 0x0000000500037c02 */ /* 0x002fe20008000f00 */
[----:B------:R-:W-:Y:S06]  /*2d90*/  BRA.U UP0, `(.L_x_53) ;  /* 0x0000000100187547 */ /* 0x000fec000b800000 */
.L_x_54:
[----:B------:R-:W-:Y:S05]  /*2da0*/  NANOSLEEP 0x64 ;  /* 0x000000640000795d */ /* 0x000fea0003800000 */
[----:B------:R-:W-:-:S05]  /*2db0*/  UMOV UR5, 0x10 ;  /* 0x0000001000057882 */ /* 0x000fca0000000000 */
[----:B------:R-:W-:Y:S04]  /*2dc0*/  DEPBAR.LE SB1, 0x36 ;  /* 0x00009d800000791a */ /* 0x000fe80000000000 */
[----:B------:R-:W1:Y:S02]  /*2dd0*/  UTCATOMSWS.FIND_AND_SET.ALIGN UP0, UR5, UR5 ;  /* 0x00000005000575e3 */ /* 0x000e640008000800 */
[----:B-1----:R-:W-:Y:S01]  /*2de0*/  MOV R3, UR5 ;  /* 0x0000000500037c02 */ /* 0x002fe20008000f00 */
[----:B------:R-:W-:Y:S05]  /*2df0*/  BRA.U !UP0, `(.L_x_54) ;  /* 0xfffffffd08e87547 */ /* 0x000fea000b83ffff */
.L_x_53:
[-C--:B------:R-:W-:Y:S02]  /*2e00*/  SHF.L.U32 R2, R2, R3.reuse, RZ ;  /* 0x0000000302027219 */ /* 0x080fe400000006ff */
[----:B------:R-:W-:Y:S01]  /*2e10*/  SHF.L.U32 R0, R0, R3, RZ ;  /* 0x0000000300007219 */ /* 0x000fe200000006ff */
[----:B------:R-:W-:Y:S02]  /*2e20*/  IMAD.SHL.U32 R3, R3, 0x20, RZ ;  /* 0x0000002003037824 */ /* 0x000fe400078e00ff */
[----:B------:R1:W-:Y:S04]  /*2e30*/  ATOMS.OR RZ, [UR4+0x14], R2 ;  /* 0x00001402ffff798c */ /* 0x0003e8000b000004 */
[----:B------:R1:W-:Y:S04]  /*2e40*/  ATOMS.OR RZ, [UR4+0x18], R0 ;  /* 0x00001800ffff798c */ /* 0x0003e8000b000004 */
[----:B------:R1:W-:Y:S01]  /*2e50*/  STS [UR37+0x160], R3 ;  /* 0x00016003ff007988 */ /* 0x0003e20008000825 */
[----:B------:R-:W-:Y:S05]  /*2e60*/  BRA `(.L_x_52) ;  /* 0x0000000000107947 */ /* 0x000fea0003800000 */
.L_x_51:
[----:B------:R-:W-:Y:S02]  /*2e70*/  MOV R0, 0xffffffff ;  /* 0xffffffff00007802 */ /* 0x000fe40000000f00 */
[----:B------:R-:W-:-:S03]  /*2e80*/  MOV R2, 0x2eb0 ;  /* 0x00002eb000027802 */ /* 0x000fc60000000f00 */
[----:B------:R1:W-:Y:S04]  /*2e90*/  STS [UR37+0x160], R0 ;  /* 0x00016000ff007988 */ /* 0x0003e80008000825 */
[----:B-1-3-5:R-:W-:Y:S05]  /*2ea0*/  CALL.REL.NOINC `($__internal_1_$__cuda_sm10x_tcgen05_guardrail_trap_phase_invalid_during_alloc) ;  /* 0x0000006c00287944 */ /* 0x02afea0003c00000 */
.L_x_52:
[----:B------:R-:W-:Y:S05]  /*2eb0*/  WARPSYNC.ALL ;  /* 0x0000000000007948 */ /* 0x000fea0003800000 */
[----:B------:R-:W2:Y:S01]  /*2ec0*/  S2UR UR5, SR_CgaCtaId ;  /* 0x00000000000579c3 */ /* 0x000ea20000008800 */
[----:B------:R-:W-:Y:S01]  /*2ed0*/  UMOV UR4, 0x400 ;  /* 0x0000040000047882 */ /* 0x000fe20000000000 */
[----:B------:R-:W-:-:S06]  /*2ee0*/  NOP ;  /* 0x0000000000007918 */ /* 0x000fcc0000000000 */
[----:B------:R-:W-:Y:S06]  /*2ef0*/  BAR.ARV 0x6, 0xa0 ;  /* 0x0182800000007b1d */ /* 0x000fec0000002000 */
[----:B------:R-:W4:Y:S01]  /*2f00*/  LDCU UR7, c[0x0][0x38c] ;  /* 0x00007180ff0777ac */ /* 0x000f220008000800 */
[----:B------:R-:W-:Y:S01]  /*2f10*/  IMAD.MOV.U32 R11, RZ, RZ, 0x1 ;  /* 0x00000001ff0b7424 */ /* 0x000fe200078e00ff */
[----:B------:R-:W-:Y:S01]  /*2f20*/  CS2R R8, SRZ ;  /* 0x0000000000087805 */ /* 0x000fe2000001ff00 */
[----:B------:R-:W-:Y:S01]  /*2f30*/  IMAD.MOV.U32 R10, RZ, RZ, RZ ;  /* 0x000000ffff0a7224 */ /* 0x000fe200078e00ff */
[----:B------:R-:W3:Y:S01]  /*2f40*/  LDCU UR6, c[0x0][0x38c] ;  /* 0x00007180ff0677ac */ /* 0x000ee20008000800 */
[----:B------:R-:W-:Y:S01]  /*2f50*/  UMOV UR15, URZ ;  /* 0x000000ff000f7c82 */ /* 0x000fe20008000000 */
[----:B------:R-:W-:Y:S01]  /*2f60*/  UMOV UR14, URZ ;  /* 0x000000ff000e7c82 */ /* 0x000fe20008000000 */
[----:B--2---:R-:W-:Y:S01]  /*2f70*/  ULEA UR5, UR5, UR4, 0x18 ;  /* 0x0000000405057291 */ /* 0x004fe2000f8ec0ff */
[----:B------:R-:W-:Y:S01]  /*2f80*/  UMOV UR24, 0x0 ;  /* 0x0000000000187882 */ /* 0x000fe20000000000 */
[----:B------:R-:W-:-:S02]  /*2f90*/  UMOV UR25, 0x8210010 ;  /* 0x0821001000197882 */ /* 0x000fc40000000000 */
[----:B------:R-:W-:Y:S02]  /*2fa0*/  UIADD3 UR10, UPT, UPT, UR5, 0x8400, URZ ;  /* 0x00008400050a7890 */ /* 0x000fe4000fffe0ff */
[----:B------:R-:W-:Y:S02]  /*2fb0*/  UIADD3 UR11, UPT, UPT, UR5, 0x20400, URZ ;  /* 0x00020400050b7890 */ /* 0x000fe4000fffe0ff */
[----:B----4-:R-:W-:Y:S01]  /*2fc0*/  UIADD3 UR7, UPT, UPT, UR7, 0x3f, URZ ;  /* 0x0000003f07077890 */ /* 0x010fe2000fffe0ff */
[----:B-1----:R-:W1:Y:S01]  /*2fd0*/  LDS R0, [UR5+0x160] ;  /* 0x00016005ff007984 */ /* 0x002e620008000800 */
[----:B------:R-:W-:Y:S02]  /*2fe0*/  USHF.R.U32.HI UR10, URZ, 0x4, UR10 ;  /* 0x00000004ff0a7899 */ /* 0x000fe4000801160a */
[----:B------:R-:W-:Y:S02]  /*2ff0*/  USHF.R.S32.HI UR4, URZ, 0x1f, UR7 ;  /* 0x0000001fff047899 */ /* 0x000fe40008011407 */
[----:B------:R-:W-:-:S02]  /*3000*/  USHF.R.U32.HI UR11, URZ, 0x4, UR11 ;  /* 0x00000004ff0b7899 */ /* 0x000fc4000801160b */
[----:B------:R-:W-:Y:S02]  /*3010*/  ULEA.HI UR4, UR4, UR7, URZ, 0x6 ;  /* 0x0000000704047291 */ /* 0x000fe4000f8f30ff */
[----:B------:R-:W-:Y:S02]  /*3020*/  ULOP3.LUT UR10, UR10, 0x3fff, URZ, 0xc0, !UPT ;  /* 0x00003fff0a0a7892 */ /* 0x000fe4000f8ec0ff */
[----:B------:R-:W-:Y:S02]  /*3030*/  USHF.R.S32.HI UR4, URZ, 0x6, UR4 ;  /* 0x00000006ff047899 */ /* 0x000fe40008011404 */
[----:B------:R-:W-:Y:S02]  /*3040*/  ULOP3.LUT UR11, UR11, 0x3fff, URZ, 0xc0, !UPT ;  /* 0x00003fff0b0b7892 */ /* 0x000fe4000f8ec0ff */
[----:B------:R-:W-:Y:S01]  /*3050*/  UISETP.LT.AND UP0, UPT, UR4, 0x1, UPT ;  /* 0x000000010400788c */ /* 0x000fe2000bf01270 */
[----:B------:R-:W-:Y:S01]  /*3060*/  UMOV UR22, 0x0 ;  /* 0x0000000000167882 */ /* 0x000fe20000000000 */
[----:B------:R-:W-:-:S02]  /*3070*/  UMOV UR23, 0x8210010 ;  /* 0x0821001000177882 */ /* 0x000fc40000000000 */
[----:B------:R-:W-:Y:S02]  /*3080*/  USEL UR9, UR4, 0x1, !UP0 ;  /* 0x0000000104097887 */ /* 0x000fe4000c000000 */
[----:B------:R-:W-:Y:S02]  /*3090*/  ULOP3.LUT UR10, UR10, 0x10000, URZ, 0xfc, !UPT ;  /* 0x000100000a0a7892 */ /* 0x000fe4000f8efcff */
[----:B------:R-:W-:Y:S02]  /*30a0*/  ULOP3.LUT UR11, UR11, 0x2000000, URZ, 0xfc, !UPT ;  /* 0x020000000b0b7892 */ /* 0x000fe4000f8efcff */
[----:B------:R-:W-:Y:S02]  /*30b0*/  UIADD3 UR9, UPT, UPT, -UR9, URZ, URZ ;  /* 0x000000ff09097290 */ /* 0x000fe4000fffe1ff */
[----:B---3--:R-:W-:Y:S01]  /*30c0*/  UISETP.GE.AND UP3, UPT, UR6, 0x1, UPT ;  /* 0x000000010600788c */ /* 0x008fe2000bf66270 */
[----:B------:R-:W-:Y:S01]  /*30d0*/  UMOV UR20, 0x0 ;  /* 0x0000000000147882 */ /* 0x000fe20000000000 */
[----:B------:R-:W-:Y:S01]  /*30e0*/  UMOV UR21, 0x8210010 ;  /* 0x0821001000157882 */ /* 0x000fe20000000000 */
[----:B------:R-:W-:Y:S01]  /*30f0*/  UMOV UR18, 0x0 ;  /* 0x0000000000127882 */ /* 0x000fe20000000000 */
[----:B------:R-:W-:Y:S01]  /*3100*/  UMOV UR19, 0x8210010 ;  /* 0x0821001000137882 */ /* 0x000fe20000000000 */
[----:B-1----:R-:W-:-:S15]  /*3110*/  R2UR UR16, R0 ;  /* 0x00000000001072ca */ /* 0x002fde00000e0000 */
.L_x_61:
[----:B------:R-:W-:Y:S02]  /*3120*/  LEA R0, R10, UR5, 0x3 ;  /* 0x000000050a007c11 */ /* 0x000fe4000f8e18ff */
[----:B------:R-:W-:Y:S02]  /*3130*/  SHF.L.U32 R2, R9, 0x1f, RZ ;  /* 0x0000001f09027819 */ /* 0x000fe400000006ff */
[----:B------:R-:W-:Y:S01]  /*3140*/  PLOP3.LUT P0, PT, PT, PT, UP3, 0x80, 0x8 ;  /* 0x000000000008781c */ /* 0x000fe20003f0f038 */
[----:B------:R-:W-:Y:S01]  /*3150*/  VIADD R3, R0, 0xc0 ;  /* 0x000000c000037836 */ /* 0x000fe20000000000 */
[----:B-1----:R-:W1:Y:S02]  /*3160*/  SYNCS.PHASECHK.TRANS64.TRYWAIT P1, [R0+URZ+0xb0], R2 ;  /* 0x0000b002000075a7 */ /* 0x002e6400080211ff */
[----:B-1-3--:R-:W-:Y:S09]  /*3170*/  @!P1 BRA `(.L_x_55) ;  /* 0x0000006000749947 */ /* 0x00aff20003800000 */
.L_x_152:
[----:B------:R-:W-:Y:S01]  /*3180*/  LEA R4, R10, UR5, 0x4 ;  /* 0x000000050a047c11 */ /* 0x000fe2000f8e20ff */
[----:B------:R-:W-:Y:S01]  /*3190*/  @UP3 ULEA UR6, UR14, UR5, 0x3 ;  /* 0x000000050e063291 */ /* 0x000fe2000f8e18ff */
[----:B------:R-:W-:Y:S01]  /*31a0*/  PLOP3.LUT P2, PT, PT, PT, PT, 0x80, 0x8 ;  /* 0x000000000008781c */ /* 0x000fe20003f4f070 */
[----:B------:R-:W-:Y:S01]  /*31b0*/  ULEA UR7, UR15, UR5, 0x3 ;  /* 0x000000050f077291 */ /* 0x000fe2000f8e18ff */
[----:B------:R-:W-:Y:S01]  /*31c0*/  PRMT R3, RZ, 0x654, R3 ;  /* 0x00000654ff037816 */ /* 0x000fe20000000003 */
[----:B------:R-:W-:Y:S01]  /*31d0*/  ULEA UR8, UR15, UR16, 0x7 ;  /* 0x000000100f087291 */ /* 0x000fe2000f8e38ff */
[----:B------:R-:W2:Y:S01]  /*31e0*/  LDS.128 R4, [R4+0x140] ;  /* 0x0001400004047984 */ /* 0x000ea20000000c00 */
[----:B-1----:R-:W-:Y:S02]  /*31f0*/  @P0 SHF.L.U32 R2, R8, 0x1f, RZ ;  /* 0x0000001f08020819 */ /* 0x002fe400000006ff */
[----:B------:R-:W-:Y:S01]  /*3200*/  SHF.L.U32 R0, R11, 0x1f, RZ ;  /* 0x0000001f0b007819 */ /* 0x000fe200000006ff */
[----:B------:R-:W-:Y:S01]  /*3210*/  @!PT LDS RZ, [RZ] ;  /* 0x00000000fffff984 */ /* 0x000fe20000000800 */
[----:B------:R-:W-:Y:S01]  /*3220*/  @!PT LDS RZ, [RZ] ;  /* 0x00000000fffff984 */ /* 0x000fe20000000800 */
[----:B------:R-:W-:Y:S01]  /*3230*/  @!PT LDS RZ, [RZ] ;  /* 0x00000000fffff984 */ /* 0x000fe20000000800 */
[----:B------:R-:W-:Y:S01]  /*3240*/  @!PT LDS RZ, [RZ] ;  /* 0x00000000fffff984 */ /* 0x000fe20000000800 */
[----:B------:R1:W-:Y:S06]  /*3250*/  MEMBAR.ALL.CTA ;  /* 0x0000000000007992 */ /* 0x0003ec0000008000 */
[----:B-1----:R-:W1:Y:S02]  /*3260*/  FENCE.VIEW.ASYNC.S ;  /* 0x00000000000073c6 */ /* 0x002e640000000000 */
[----:B-1----:R1:W-:Y:S01]  /*3270*/  SYNCS.ARRIVE.TRANS64.RED.A1T0 RZ, [R3+URZ], RZ ;  /* 0x000000ff03ff79a7 */ /* 0x0023e200081004ff */
[----:B------:R1:W3:Y:S01]  /*3280*/  @P0 SYNCS.PHASECHK.TRANS64.TRYWAIT P2, [UR6], R2 ;  /* 0x00000002ff0005a7 */ /* 0x0002e20008041106 */
[----:B--2---:R-:W-:Y:S01]  /*3290*/  LOP3.LUT P1, RZ, R6, 0x1, RZ, 0xc0, !PT ;  /* 0x0000000106ff7812 */ /* 0x004fe2000782c0ff */
[----:B------:R-:W2:Y:S02]  /*32a0*/  SYNCS.PHASECHK.TRANS64.TRYWAIT P0, [UR7+0xf0], R0 ;  /* 0x0000f000ff0075a7 */ /* 0x000ea40008001107 */
[----:B-123--:R-:W-:Y:S10]  /*32b0*/  @!P0 BRA `(.L_x_56) ;  /* 0x0000006000388947 */ /* 0x00eff40003800000 */
.L_x_154:
[----:B------:R-:W-:Y:S01]  /*32c0*/  IADD3 R10, PT, PT, R10, 0x1, RZ ;  /* 0x000000010a0a7810 */ /* 0x000fe20007ffe0ff */
[----:B------:R-:W-:Y:S06]  /*32d0*/  BRA.U !UP3, `(.L_x_57) ;  /* 0x000000010bc07547 */ /* 0x000fec000b800000 */
[----:B------:R-:W-:Y:S01]  /*32e0*/  UPLOP3.LUT UP4, UPT, UPT, UPT, UPT, 0x40, 0x4 ;  /* 0x000000000004789c */ /* 0x000fe20003f8e870 */
[----:B------:R-:W-:Y:S01]  /*32f0*/  UMOV UR13, UR9 ;  /* 0x00000009000d7c82 */ /* 0x000fe20008000000 */
[----:B------:R-:W-:Y:S01]  /*3300*/  UMOV UR12, UR4 ;  /* 0x00000004000c7c82 */ /* 0x000fe20008000000 */
[----:B------:R-:W-:-:S08]  /*3310*/  UMOV UR17, UR14 ;  /* 0x0000000e00117c82 */ /* 0x000fd00008000000 */
.L_x_60:
[----:B------:R-:W-:Y:S02]  /*3320*/  UIADD3 UR13, UPT, UPT, UR13, 0x1, URZ ;  /* 0x000000010d0d7890 */ /* 0x000fe4000fffe0ff */
[----:B--2---:R-:W-:Y:S02]  /*3330*/  ULEA UR6, UR17, UR5, 0x3 ;  /* 0x0000000511067291 */ /* 0x004fe4000f8e18ff */
[----:B------:R-:W-:Y:S01]  /*3340*/  UISETP.NE.AND UP0, UPT, UR13, URZ, UPT ;  /* 0x000000ff0d00728c */ /* 0x000fe2000bf05270 */
[----:B---3--:R-:W-:Y:S10]  /*3350*/  @P2 BRA `(.L_x_58) ;  /* 0x00000000000c2947 */ /* 0x008ff40003800000 */
[----:B-1----:R-:W-:Y:S04]  /*3360*/  SHF.L.U32 R2, R8, 0x1f, RZ ;  /* 0x0000001f08027819 */ /* 0x002fe800000006ff */
[----:B------:R-:W1:Y:S02]  /*3370*/  SYNCS.PHASECHK.TRANS64.TRYWAIT P0, [UR6], R2 ;  /* 0x00000002ff0075a7 */ /* 0x000e640008001106 */
[----:B-1----:R-:W-:Y:S05]  /*3380*/  @!P0 BRA `(.L_x_59) ;  /* 0x00000060001c8947 */ /* 0x002fea0003800000 */
.L_x_58:
[----:B------:R-:W-:Y:S01]  /*3390*/  UISETP.NE.AND UP1, UPT, UR12, 0x1, UPT ;  /* 0x000000010c00788c */ /* 0x000fe2000bf25270 */
[----:B------:R-:W-:Y:S01]  /*33a0*/  PLOP3.LUT P2, PT, PT, PT, PT, 0x80, 0x8 ;  /* 0x000000000008781c */ /* 0x000fe20003f4f070 */
[----:B------:R-:W-:Y:S02]  /*33b0*/  UIADD3 UR14, UPT, UPT, UR17, 0x1, URZ ;  /* 0x00000001110e7890 */ /* 0x000fe4000fffe0ff */
[----:B------:R-:W-:Y:S02]  /*33c0*/  ULEA UR28, UR17, UR11, 0xa ;  /* 0x0000000b111c7291 */ /* 0x000fe4000f8e50ff */
[----:B------:R-:W-:Y:S01]  /*33d0*/  UISETP.NE.AND UP2, UPT, UR14, 0x6, UPT ;  /* 0x000000060e00788c */ /* 0x000fe2000bf45270 */
[----:B------:R-:W-:Y:S01]  /*33e0*/  PLOP3.LUT P0, PT, PT, PT, UP1, 0x80, 0x8 ;  /* 0x000000000008781c */ /* 0x000fe20003f0f018 */
[----:B------:R-:W-:Y:S02]  /*33f0*/  UIADD3 UR40, UPT, UPT, UR28, 0x80, URZ ;  /* 0x000000801c287890 */ /* 0x000fe4000fffe0ff */
[----:B------:R-:W-:Y:S02]  /*3400*/  USEL UR27, URZ, 0x1, UP2 ;  /* 0x00000001ff1b7887 */ /* 0x000fe40009000000 */
[----:B------:R-:W-:Y:S02]  /*3410*/  USEL UR14, UR14, URZ, UP2 ;  /* 0x000000ff0e0e7287 */ /* 0x000fe40009000000 */
[----:B------:R-:W-:Y:S02]  /*3420*/  UIADD3 UR36, UPT, UPT, UR28, 0x100, URZ ;  /* 0x000001001c247890 */ /* 0x000fe4000fffe0ff */
[----:B------:R-:W-:Y:S01]  /*3430*/  @UP1 ULEA UR26, UR14, UR5, 0x3 ;  /* 0x000000050e1a1291 */ /* 0x000fe2000f8e18ff */
[----:B------:R-:W-:Y:S01]  /*3440*/  LOP3.LUT R8, R8, UR27, RZ, 0x3c, !PT ;  /* 0x0000001b08087c12 */ /* 0x000fe2000f8e3cff */
[----:B------:R-:W-:Y:S02]  /*3450*/  UIADD3 UR32, UPT, UPT, UR28, 0x180, URZ ;  /* 0x000001801c207890 */ /* 0x000fe4000fffe0ff */
[----:B------:R-:W-:Y:S01]  /*3460*/  UIADD3 UR6, UPT, UPT, UR6, 0x30, URZ ;  /* 0x0000003006067890 */ /* 0x000fe2000fffe0ff */
[----:B-1----:R-:W-:Y:S01]  /*3470*/  @P0 SHF.L.U32 R0, R8, 0x1f, RZ ;  /* 0x0000001f08000819 */ /* 0x002fe200000006ff */
[----:B------:R-:W-:Y:S01]  /*3480*/  UIADD3 UR12, UPT, UPT, UR12, -0x1, URZ ;  /* 0xffffffff0c0c7890 */ /* 0x000fe2000fffe0ff */
[----:B------:R-:W-:Y:S02]  /*3490*/  UMOV UR29, 0x40004040 ;  /* 0x40004040001d7882 */ /* 0x000fe40000000000 */
[----:B------:R2:W3:Y:S01]  /*34a0*/  @P0 SYNCS.PHASECHK.TRANS64.TRYWAIT P2, [UR26], R0 ;  /* 0x00000000ff0005a7 */ /* 0x0004e2000804111a */
[----:B------:R-:W-:Y:S01]  /*34b0*/  ULEA UR26, UR17, UR10, 0xa ;  /* 0x0000000a111a7291 */ /* 0x000fe2000f8e50ff */
[----:B------:R-:W-:Y:S01]  /*34c0*/  UMOV UR27, 0x40004040 ;  /* 0x40004040001b7882 */ /* 0x000fe20000000000 */
[----:B------:R-:W-:Y:S02]  /*34d0*/  UMOV UR41, 0x40004040 ;  /* 0x4000404000297882 */ /* 0x000fe40000000000 */
[----:B------:R-:W-:Y:S02]  /*34e0*/  UIADD3 UR38, UPT, UPT, UR26, 0x2, URZ ;  /* 0x000000021a267890 */ /* 0x000fe4000fffe0ff */
[----:B------:R-:W-:Y:S02]  /*34f0*/  UIADD3 UR34, UPT, UPT, UR26, 0x4, URZ ;  /* 0x000000041a227890 */ /* 0x000fe4000fffe0ff */
[----:B------:R-:W-:Y:S01]  /*3500*/  UIADD3 UR30, UPT, UPT, UR26, 0x6, URZ ;  /* 0x000000061a1e7890 */ /* 0x000fe2000fffe0ff */
[----:B------:R2:W-:Y:S01]  /*3510*/  UTCHMMA gdesc[UR26], gdesc[UR28], tmem[UR8], tmem[UR24], idesc[UR25], UP4 ;  /* 0x00ff181c1a0075ea */ /* 0x0005e2000a000008 */
[----:B------:R-:W-:Y:S01]  /*3520*/  UPLOP3.LUT UP4, UPT, UPT, UPT, UPT, 0x80, 0x8 ;  /* 0x000000000008789c */ /* 0x000fe20003f8f070 */
[----:B------:R-:W-:Y:S01]  /*3530*/  UMOV UR39, 0x40004040 ;  /* 0x4000404000277882 */ /* 0x000fe20000000000 */
[----:B------:R-:W-:Y:S01]  /*3540*/  UMOV UR37, 0x40004040 ;  /* 0x4000404000257882 */ /* 0x000fe20000000000 */
[----:B------:R2:W-:Y:S01]  /*3550*/  UTCHMMA gdesc[UR38], gdesc[UR40], tmem[UR8], tmem[UR22], idesc[UR23], UPT ;  /* 0x00ff1628260075ea */ /* 0x0005e2000b800008 */
[----:B------:R-:W-:Y:S01]  /*3560*/  UMOV UR35, 0x40004040 ;  /* 0x4000404000237882 */ /* 0x000fe20000000000 */
[----:B------:R-:W-:Y:S01]  /*3570*/  UMOV UR33, 0x40004040 ;  /* 0x4000404000217882 */ /* 0x000fe20000000000 */
[----:B------:R-:W-:Y:S01]  /*3580*/  UMOV UR31, 0x40004040 ;  /* 0x40004040001f7882 */ /* 0x000fe20000000000 */
[----:B------:R2:W-:Y:S01]  /*3590*/  UTCHMMA gdesc[UR34], gdesc[UR36], tmem[UR8], tmem[UR20], idesc[UR21], UPT ;  /* 0x00ff1424220075ea */ /* 0x0005e2000b800008 */
[----:B------:R2:W-:Y:S01]  /*35a0*/  UTCHMMA gdesc[UR30], gdesc[UR32], tmem[UR8], tmem[UR18], idesc[UR19], UPT ;  /* 0x00ff12201e0075ea */ /* 0x0005e2000b800008 */
[----:B------:R2:W-:Y:S01]  /*35b0*/  UTCBAR [UR6], URZ ;  /* 0x000000ff060073e9 */ /* 0x0005e200080000ff */
[----:B------:R-:W-:Y:S01]  /*35c0*/  UMOV UR17, UR14 ;  /* 0x0000000e00117c82 */ /* 0x000fe20008000000 */
[----:B------:R-:W-:Y:S05]  /*35d0*/  BRA.U UP0, `(.L_x_60) ;  /* 0xfffffffd00507547 */ /* 0x000fea000b83ffff */
.L_x_57:
[----:B------:R-:W-:Y:S01]  /*35e0*/  UIADD3 UR15, UPT, UPT, UR15, 0x1, URZ ;  /* 0x000000010f0f7890 */ /* 0x000fe2000fffe0ff */
[C---:B------:R-:W-:Y:S01]  /*35f0*/  ISETP.NE.AND P0, PT, R10.reuse, 0x2, PT ;  /* 0x000000020a00780c */ /* 0x040fe20003f05270 */
[----:B------:R-:W-:Y:S02]  /*3600*/  UIADD3 UR7, UPT, UPT, UR7, 0xd0, URZ ;  /* 0x000000d007077890 */ /* 0x000fe4000fffe0ff */
[----:B------:R-:W-:Y:S01]  /*3610*/  UISETP.NE.AND UP0, UPT, UR15, 0x4, UPT ;  /* 0x000000040f00788c */ /* 0x000fe2000bf05270 */
[----:B-12---:R-:W-:Y:S02]  /*3620*/  SEL R0, RZ, 0x1, P0 ;  /* 0x00000001ff007807 */ /* 0x006fe40000000000 */
[----:B------:R-:W-:Y:S01]  /*3630*/  SEL R10, R10, RZ, P0 ;  /* 0x000000ff0a0a7207 */ /* 0x000fe20000000000 */
[----:B------:R-:W-:Y:S01]  /*3640*/  USEL UR6, URZ, 0x1, UP0 ;  /* 0x00000001ff067887 */ /* 0x000fe20008000000 */
[----:B------:R-:W-:Y:S01]  /*3650*/  LOP3.LUT R9, R9, R0, RZ, 0x3c, !PT ;  /* 0x0000000009097212 */ /* 0x000fe200078e3cff */
[----:B------:R-:W-:Y:S01]  /*3660*/  USEL UR15, UR15, URZ, UP0 ;  /* 0x000000ff0f0f7287 */ /* 0x000fe20008000000 */
[----:B------:R1:W-:Y:S03]  /*3670*/  UTCBAR [UR7], URZ ;  /* 0x000000ff070073e9 */ /* 0x0003e600080000ff */
[----:B------:R-:W-:Y:S01]  /*3680*/  LOP3.LUT R11, R11, UR6, RZ, 0x3c, !PT ;  /* 0x000000060b0b7c12 */ /* 0x000fe2000f8e3cff */
[----:B------:R-:W-:Y:S07]  /*3690*/  @P1 BRA `(.L_x_61) ;  /* 0xfffffff800a01947 */ /* 0x000fee000383ffff */
[----:B------:R-:W2:Y:S01]  /*36a0*/  S2UR UR4, SR_CgaCtaId ;  /* 0x00000000000479c3 */ /* 0x000ea20000008800 */
[----:B------:R-:W-:Y:S01]  /*36b0*/  ELECT P0, URZ, PT ;  /* 0x0000000000ff782f */ /* 0x000fe20003800000 */
[----:B------:R-:W-:Y:S01]  /*36c0*/  IMAD.MOV.U32 R0, RZ, RZ, 0x1 ;  /* 0x00000001ff007424 */ /* 0x000fe200078e00ff */
[----:B------:R-:W-:Y:S01]  /*36d0*/  UIADD3 UR5, UPT, UPT, UR5, 0xf0, URZ ;  /* 0x000000f005057890 */ /* 0x000fe2000fffe0ff */
[----:B------:R-:W-:Y:S01]  /*36e0*/  SHF.L.U32 R2, R11, 0x1f, RZ ;  /* 0x0000001f0b027819 */ /* 0x000fe200000006ff */
[----:B------:R-:W-:-:S03]  /*36f0*/  UMOV UR6, 0x40 ;  /* 0x0000004000067882 */ /* 0x000fc60000000000 */
[----:B------:R-:W-:Y:S01]  /*3700*/  UVIRTCOUNT.DEALLOC.SMPOOL 0x80 ;  /* 0x000000800000784c */ /* 0x000fe20000000000 */
[----:B--2---:R-:W-:Y:S02]  /*3710*/  ULEA UR4, UR4, UR6, 0x18 ;  /* 0x0000000604047291 */ /* 0x004fe4000f8ec0ff */
[----:B------:R-:W-:-:S07]  /*3720*/  ULEA UR6, UR15, UR5, 0x3 ;  /* 0x000000050f067291 */ /* 0x000fce000f8e18ff */
[----:B------:R2:W-:Y:S02]  /*3730*/  @P0 STS.U8 [UR4+0x1c], R0 ;  /* 0x00001c00ff000988 */ /* 0x0005e40008000004 */
[----:B------:R-:W4:Y:S02]  /*3740*/  SYNCS.PHASECHK.TRANS64.TRYWAIT P0, [UR6], R2 ;  /* 0x00000002ff0075a7 */ /* 0x000f240008001106 */
[----:B--2-4-:R-:W-:Y:S05]  /*3750*/  @!P0 BRA `(.L_x_62) ;  /* 0x0000005c00408947 */ /* 0x014fea0003800000 */
.L_x_157:
[----:B-1----:R-:W-:-:S04]  /*3760*/  UIADD3 UR7, UPT, UPT, UR15, 0x1, URZ ;  /* 0x000000010f077890 */ /* 0x002fc8000fffe0ff */
[----:B------:R-:W-:-:S04]  /*3770*/  UISETP.NE.AND UP0, UPT, UR7, 0x4, UPT ;  /* 0x000000040700788c */ /* 0x000fc8000bf05270 */
[----:B------:R-:W-:Y:S02]  /*3780*/  USEL UR8, URZ, 0x1, UP0 ;  /* 0x00000001ff087887 */ /* 0x000fe40008000000 */
[----:B------:R-:W-:-:S04]  /*3790*/  USEL UR7, UR7, URZ, UP0 ;  /* 0x000000ff07077287 */ /* 0x000fc80008000000 */
[----:B------:R-:W-:Y:S01]  /*37a0*/  ULEA UR6, UR7, UR5, 0x3 ;  /* 0x0000000507067291 */ /* 0x000fe2000f8e18ff */
[----:B--2---:R-:W-:-:S04]  /*37b0*/  LOP3.LUT R2, R11, UR8, RZ, 0x3c, !PT ;  /* 0x000000080b027c12 */ /* 0x004fc8000f8e3cff */
[----:B------:R-:W-:-:S04]  /*37c0*/  SHF.L.U32 R3, R2, 0x1f, RZ ;  /* 0x0000001f02037819 */ /* 0x000fc800000006ff */
[----:B------:R-:W1:Y:S02]  /*37d0*/  SYNCS.PHASECHK.TRANS64.TRYWAIT P0, [UR6], R3 ;  /* 0x00000003ff0075a7 */ /* 0x000e640008001106 */
[----:B-1----:R-:W-:Y:S05]  /*37e0*/  @!P0 BRA `(.L_x_63) ;  /* 0x0000005c00348947 */ /* 0x002fea0003800000 */
.L_x_159:
        /* <DEDUP_REMOVED lines=9> */
.L_x_161:
[----:B------:R-:W-:-:S04]  /*3880*/  UIADD3 UR7, UPT, UPT, UR7, 0x1, URZ ;  /* 0x0000000107077890 */ /* 0x000fc8000fffe0ff */
[----:B------:R-:W-:-:S04]  /*3890*/  UISETP.NE.AND UP0, UPT, UR7, 0x4, UPT ;  /* 0x000000040700788c */ /* 0x000fc8000bf05270 */
[----:B------:R-:W-:Y:S02]  /*38a0*/  USEL UR6, URZ, 0x1, UP0 ;  /* 0x00000001ff067887 */ /* 0x000fe40008000000 */
[----:B------:R-:W-:-:S04]  /*38b0*/  USEL UR7, UR7, URZ, UP0 ;  /* 0x000000ff07077287 */ /* 0x000fc80008000000 */
[----:B------:R-:W-:Y:S01]  /*38c0*/  ULEA UR7, UR7, UR5, 0x3 ;  /* 0x0000000507077291 */ /* 0x000fe2000f8e18ff */
[----:B------:R-:W-:-:S04]  /*38d0*/  LOP3.LUT R2, R2, UR6, RZ, 0x3c, !PT ;  /* 0x0000000602027c12 */ /* 0x000fc8000f8e3cff */
[----:B------:R-:W-:-:S04]  /*38e0*/  SHF.L.U32 R2, R2, 0x1f, RZ ;  /* 0x0000001f02027819 */ /* 0x000fc800000006ff */
[----:B------:R-:W2:Y:S02]  /*38f0*/  SYNCS.PHASECHK.TRANS64.TRYWAIT P0, [UR7], R2 ;  /* 0x00000002ff0075a7 */ /* 0x000ea40008001107 */
[----:B--2---:R-:W-:Y:S05]  /*3900*/  @!P0 BRA `(.L_x_65) ;  /* 0x0000005c001c8947 */ /* 0x004fea0003800000 */
.L_x_163:
[----:B------:R-:W-:Y:S01]  /*3910*/  NOP ;  /* 0x0000000000007918 */ /* 0x000fe20000000000 */
[----:B-1----:R-:W1:Y:S01]  /*3920*/  LDS R0, [UR4+0x14] ;  /* 0x00001404ff007984 */ /* 0x002e620008000800 */
[----:B------:R-:W-:Y:S01]  /*3930*/  ULOP3.LUT UR6, UR16, 0xffff, URZ, 0xc0, !UPT ;  /* 0x0000ffff10067892 */ /* 0x000fe2000f8ec0ff */
[----:B------:R-:W-:Y:S01]  /*3940*/  UMOV UR8, 0xffff ;  /* 0x0000ffff00087882 */ /* 0x000fe20000000000 */
[----:B------:R-:W-:Y:S02]  /*3950*/  UMOV UR5, 0x1 ;  /* 0x0000000100057882 */ /* 0x000fe40000000000 */
[----:B------:R-:W-:-:S04]  /*3960*/  USHF.R.U32.HI UR6, URZ, 0x5, UR6 ;  /* 0x00000005ff067899 */ /* 0x000fc80008011606 */
[----:B------:R-:W-:Y:S02]  /*3970*/  USHF.L.U32 UR8, UR8, UR6, URZ ;  /* 0x0000000608087299 */ /* 0x000fe400080006ff */
[----:B------:R-:W-:-:S04]  /*3980*/  USHF.L.U32 UR5, UR5, UR6, URZ ;  /* 0x0000000605057299 */ /* 0x000fc800080006ff */
[----:B-1----:R-:W-:-:S04]  /*3990*/  LOP3.LUT R0, R0, UR8, RZ, 0xc0, !PT ;  /* 0x0000000800007c12 */ /* 0x002fc8000f8ec0ff */
[----:B------:R-:W-:-:S13]  /*39a0*/  ISETP.NE.AND P0, PT, R0, UR8, PT ;  /* 0x0000000800007c0c */ /* 0x000fda000bf05270 */
[----:B------:R-:W-:Y:S05]  /*39b0*/  @P0 BRA `(.L_x_66) ;  /* 0x0000000000580947 */ /* 0x000fea0003800000 */
[----:B------:R-:W1:Y:S02]  /*39c0*/  LDS R0, [UR4+0x18] ;  /* 0x00001804ff007984 */ /* 0x000e640008000800 */
[----:B-1----:R-:W-:-:S04]  /*39d0*/  LOP3.LUT R0, R0, UR5, RZ, 0xc0, !PT ;  /* 0x0000000500007c12 */ /* 0x002fc8000f8ec0ff */
[----:B------:R-:W-:-:S13]  /*39e0*/  ISETP.NE.AND P0, PT, R0, UR5, PT ;  /* 0x0000000500007c0c */ /* 0x000fda000bf05270 */
[----:B------:R-:W-:Y:S05]  /*39f0*/  @P0 BRA `(.L_x_67) ;  /* 0x00000000003c0947 */ /* 0x000fea0003800000 */
[----:B------:R-:W1:Y:S01]  /*3a00*/  S2R R2, SR_LANEID ;  /* 0x0000000000027919 */ /* 0x000e620000000000 */
[----:B------:R-:W-:Y:S01]  /*3a10*/  ULOP3.LUT UR8, URZ, UR8, URZ, 0x33, !UPT ;  /* 0x00000008ff087292 */ /* 0x000fe2000f8e33ff */
[----:B------:R-:W-:Y:S02]  /*3a20*/  VOTEU.ANY UR7, UPT, PT ;  /* 0x0000000000077886 */ /* 0x000fe400038e0100 */
[----:B------:R-:W-:-:S03]  /*3a30*/  UFLO.U32 UR7, UR7 ;  /* 0x00000007000772bd */ /* 0x000fc600080e0000 */
[----:B------:R-:W-:-:S04]  /*3a40*/  IMAD.U32 R0, RZ, RZ, UR8 ;  /* 0x00000008ff007e24 */ /* 0x000fc8000f8e00ff */
[----:B------:R2:W4:Y:S02]  /*3a50*/  REDUX UR6, R0 ;  /* 0x00000000000673c4 */ /* 0x0005240000000000 */
[----:B------:R1:W-:Y:S02]  /*3a60*/  UTCATOMSWS.AND URZ, UR8 ;  /* 0x0000000800ff79e3 */ /* 0x0003e40008000000 */
[----:B-1----:R-:W-:Y:S02]  /*3a70*/  ISETP.EQ.U32.AND P0, PT, R2, UR7, PT ;  /* 0x0000000702007c0c */ /* 0x002fe4000bf02070 */
[----:B--2---:R-:W-:Y:S02]  /*3a80*/  LOP3.LUT R0, RZ, UR5, RZ, 0x33, !PT ;  /* 0x00000005ff007c12 */ /* 0x004fe4000f8e33ff */
[----:B----4-:R-:W-:Y:S02]  /*3a90*/  MOV R2, UR6 ;  /* 0x0000000600027c02 */ /* 0x010fe40008000f00 */
[----:B------:R-:W1:Y:S07]  /*3aa0*/  REDUX UR5, R0 ;  /* 0x00000000000573c4 */ /* 0x000e6e0000000000 */
[----:B------:R2:W-:Y:S01]  /*3ab0*/  @P0 ATOMS.AND RZ, [UR4+0x14], R2 ;  /* 0x00001402ffff098c */ /* 0x0005e2000a800004 */
[----:B-1----:R-:W-:-:S05]  /*3ac0*/  IMAD.U32 R0, RZ, RZ, UR5 ;  /* 0x00000005ff007e24 */ /* 0x002fca000f8e00ff */
[----:B------:R2:W-:Y:S01]  /*3ad0*/  @P0 ATOMS.AND RZ, [UR4+0x18], R0 ;  /* 0x00001800ffff098c */ /* 0x0005e2000a800004 */
[----:B------:R-:W-:Y:S05]  /*3ae0*/  BRA `(.L_x_68) ;  /* 0x0000000000147947 */ /* 0x000fea0003800000 */
.L_x_67:
[----:B------:R-:W-:Y:S02]  /*3af0*/  MOV R2, 0x3b10 ;  /* 0x00003b1000027802 */ /* 0x000fe40000000f00 */
[----:B---3-5:R-:W-:Y:S05]  /*3b00*/  CALL.REL.NOINC `($__internal_0_$__cuda_sm10x_tcgen05_guardrail_trap_col_being_dealloced_not_returned_by_alloc) ;  /* 0x0000006000047944 */ /* 0x028fea0003c00000 */
[----:B------:R-:W-:Y:S05]  /*3b10*/  BRA `(.L_x_68) ;  /* 0x0000000000087947 */ /* 0x000fea0003800000 */
.L_x_66:
[----:B------:R-:W-:Y:S02]  /*3b20*/  MOV R2, 0x3b40 ;  /* 0x00003b4000027802 */ /* 0x000fe40000000f00 */
[----:B---3-5:R-:W-:Y:S05]  /*3b30*/  CALL.REL.NOINC `($__internal_2_$__cuda_sm10x_tcgen05_guardrail_trap_unallocated_columns_being_dealloced) ;  /* 0x0000006000107944 */ /* 0x028fea0003c00000 */
.L_x_68:
[----:B------:R-:W-:Y:S01]  /*3b40*/  NOP ;  /* 0x0000000000007918 */ /* 0x000fe20000000000 */
[----:B------:R-:W-:Y:S05]  /*3b50*/  EXIT ;  /* 0x000000000000794d */ /* 0x000fea0003800000 */
.L_x_50:
[----:B------:R-:W-:-:S09]  /*3b60*/  UISETP.NE.OR UP2, UPT, UR8, 0x3, !UP2 ;  /* 0x000000030800788c */ /* 0x000fd2000d745670 */
[----:B------:R-:W-:Y:S05]  /*3b70*/  BRA.U UP2, `(.L_x_69) ;  /* 0x0000001102087547 */ /* 0x000fea000b800000 */
[----:B------:R-:W1:Y:S01]  /*3b80*/  LDC R0, c[0x0][0xb30] ;  /* 0x0002cc00ff007b82 */ /* 0x000e620000000800 */
[----:B------:R-:W2:Y:S01]  /*3b90*/  LDCU.64 UR8, c[0x0][0x888] ;  /* 0x00011100ff0877ac */ /* 0x000ea20008000a00 */
[----:B------:R-:W-:Y:S02]  /*3ba0*/  HFMA2 R27, -RZ, RZ, 0, 0 ;  /* 0x00000000ff1b7431 */ /* 0x000fe400000001ff */
[----:B------:R-:W-:Y:S01]  /*3bb0*/  IMAD.MOV.U32 R29, RZ, RZ, 0x1 ;  /* 0x00000001ff1d7424 */ /* 0x000fe200078e00ff */
[----:B------:R-:W-:Y:S01]  /*3bc0*/  MOV R25, 0x2000 ;  /* 0x0000200000197802 */ /* 0x000fe20000000f00 */
[----:B------:R-:W4:Y:S01]  /*3bd0*/  LDCU.64 UR4, c[0x0][0x890] ;  /* 0x00011200ff0477ac */ /* 0x000f220008000a00 */
[----:B------:R-:W-:Y:S01]  /*3be0*/  IMAD.MOV.U32 R28, RZ, RZ, RZ ;  /* 0x000000ffff1c7224 */ /* 0x000fe200078e00ff */
[----:B------:R-:W3:Y:S01]  /*3bf0*/  LDC R24, c[0x0][0x370] ;  /* 0x0000dc00ff187b82 */ /* 0x000ee20000000800 */
[----:B------:R-:W-:Y:S01]  /*3c00*/  UMOV UR7, 0x400 ;  /* 0x0000040000077882 */ /* 0x000fe20000000000 */
[----:B------:R-:W-:-:S02]  /*3c10*/  UPLOP3.LUT UP1, UPT, UPT, UPT, UPT, 0x40, 0x4 ;  /* 0x000000000004789c */ /* 0x000fc40003f2e870 */
[----:B------:R-:W-:-:S04]  /*3c20*/  ULEA UR7, UR37, UR7, 0x18 ;  /* 0x0000000725077291 */ /* 0x000fc8000f8ec0ff */
[----:B------:R-:W3:Y:S01]  /*3c30*/  LDC R3, c[0x0][0xb0c] ;  /* 0x0002c300ff037b82 */ /* 0x000ee20000000800 */
[----:B------:R-:W-:Y:S02]  /*3c40*/  UIADD3 UR13, UPT, UPT, UR7, 0x78, URZ ;  /* 0x00000078070d7890 */ /* 0x000fe4000fffe0ff */
[----:B--2---:R-:W-:Y:S02]  /*3c50*/  UISETP.NE.U32.AND UP2, UPT, UR8, URZ, UPT ;  /* 0x000000ff0800728c */ /* 0x004fe4000bf45070 */
[----:B------:R-:W-:Y:S02]  /*3c60*/  UIADD3 UR33, UPT, UPT, UR7, 0x60, URZ ;  /* 0x0000006007217890 */ /* 0x000fe4000fffe0ff */
[----:B----4-:R-:W-:Y:S01]  /*3c70*/  UISETP.NE.U32.AND UP3, UPT, UR4, URZ, UPT ;  /* 0x000000ff0400728c */ /* 0x010fe2000bf65070 */
[----:B------:R-:W2:Y:S01]  /*3c80*/  LDC R18, c[0x0][0xb20] ;  /* 0x0002c800ff127b82 */ /* 0x000ea20000000800 */
[----:B-1----:R-:W-:Y:S01]  /*3c90*/  ISETP.NE.AND P1, PT, R0, 0x1, PT ;  /* 0x000000010000780c */ /* 0x002fe20003f25270 */
[----:B------:R-:W-:-:S02]  /*3ca0*/  UISETP.NE.AND.EX UP2, UPT, UR9, URZ, UPT, UP2 ;  /* 0x000000ff0900728c */ /* 0x000fc4000bf45320 */
[----:B------:R-:W-:Y:S02]  /*3cb0*/  UIADD3 UR25, UPT, UPT, UR7, 0x68, URZ ;  /* 0x0000006807197890 */ /* 0x000fe4000fffe0ff */
[----:B------:R-:W-:Y:S02]  /*3cc0*/  UIADD3 UR17, UPT, UPT, UR7, 0x70, URZ ;  /* 0x0000007007117890 */ /* 0x000fe4000fffe0ff */
[----:B------:R-:W1:Y:S01]  /*3cd0*/  LDC.64 R30, c[0x0][0x348] ;  /* 0x0000d200ff1e7b82 */ /* 0x000e620000000a00 */
[----:B------:R-:W-:Y:S02]  /*3ce0*/  UPRMT UR13, UR37, 0x654, UR13 ;  /* 0x00000654250d7896 */ /* 0x000fe4000800000d */
[----:B------:R-:W-:-:S05]  /*3cf0*/  UISETP.NE.AND.EX UP3, UPT, UR5, URZ, UPT, UP3 ;  /* 0x000000ff0500728c */ /* 0x000fca000bf65330 */
[----:B------:R-:W4:Y:S08]  /*3d00*/  LDC.64 R16, c[0x0][0xb10] ;  /* 0x0002c400ff107b82 */ /* 0x000f300000000a00 */
[----:B------:R-:W1:Y:S08]  /*3d10*/  LDC.64 R6, c[0x0][0xb18] ;  /* 0x0002c600ff067b82 */ /* 0x000e700000000a00 */
[----:B------:R-:W1:Y:S08]  /*3d20*/  LDC.64 R4, c[0x0][0xb28] ;  /* 0x0002ca00ff047b82 */ /* 0x000e700000000a00 */
[----:B--23--:R-:W1:Y:S02]  /*3d30*/  LDC R19, c[0x0][0x374] ;  /* 0x0000dd00ff137b82 */ /* 0x00ce640000000800 */
.L_x_80:
[C---:B------:R-:W-:Y:S02]  /*3d40*/  LEA R0, R28.reuse, UR7, 0x3 ;  /* 0x000000071c007c11 */ /* 0x040fe4000f8e18ff */
[----:B------:R-:W-:Y:S02]  /*3d50*/  SHF.L.U32 R2, R27, 0x1f, RZ ;  /* 0x0000001f1b027819 */ /* 0x000fe400000006ff */
[----:B------:R-:W-:Y:S02]  /*3d60*/  LEA R20, R28, UR7, 0x4 ;  /* 0x000000071c147c11 */ /* 0x000fe4000f8e20ff */
[----:B--2---:R-:W2:Y:S02]  /*3d70*/  SYNCS.PHASECHK.TRANS64.TRYWAIT P0, [R0+URZ+0xb0], R2 ;  /* 0x0000b002000075a7 */ /* 0x004ea400080011ff */
[----:B--2---:R-:W-:Y:S05]  /*3d80*/  @!P0 BRA `(.L_x_70) ;  /* 0x0000005800148947 */ /* 0x004fea0003800000 */
.L_x_164:
[----:B------:R-:W-:Y:S01]  /*3d90*/  ISETP.GE.AND P0, PT, R40, 0x1, PT ;  /* 0x000000012800780c */ /* 0x000fe20003f06270 */
[----:B------:R-:W3:Y:S01]  /*3da0*/  LDS.128 R20, [R20+0x140] ;  /* 0x0001400014147984 */ /* 0x000ee20000000c00 */
[----:B--2---:R-:W-:Y:S01]  /*3db0*/  VIADD R0, R0, 0xc0 ;  /* 0x000000c000007836 */ /* 0x004fe20000000000 */
[----:B------:R-:W-:Y:S01]  /*3dc0*/  @!PT LDS RZ, [RZ] ;  /* 0x00000000fffff984 */ /* 0x000fe20000000800 */
[----:B------:R-:W-:Y:S01]  /*3dd0*/  @!PT LDS RZ, [RZ] ;  /* 0x00000000fffff984 */ /* 0x000fe20000000800 */
[----:B------:R-:W-:Y:S01]  /*3de0*/  @!PT LDS RZ, [RZ] ;  /* 0x00000000fffff984 */ /* 0x000fe20000000800 */
[----:B------:R-:W-:Y:S01]  /*3df0*/  @!PT LDS RZ, [RZ] ;  /* 0x00000000fffff984 */ /* 0x000fe20000000800 */
[----:B------:R2:W-:Y:S06]  /*3e00*/  MEMBAR.ALL.CTA ;  /* 0x0000000000007992 */ /* 0x0005ec0000008000 */
[----:B--2---:R-:W2:Y:S01]  /*3e10*/  FENCE.VIEW.ASYNC.S ;  /* 0x00000000000073c6 */ /* 0x004ea20000000000 */
[----:B------:R-:W-:Y:S04]  /*3e20*/  PRMT R0, RZ, 0x654, R0 ;  /* 0x00000654ff007816 */ /* 0x000fe80000000000 */
[----:B--2---:R2:W-:Y:S01]  /*3e30*/  SYNCS.ARRIVE.TRANS64.RED.A1T0 RZ, [R0+URZ], RZ ;  /* 0x000000ff00ff79a7 */ /* 0x0045e200081004ff */
[----:B---3--:R-:W-:Y:S11]  /*3e40*/  LOP3.LUT P3, RZ, R22, 0x1, RZ, 0xc0, !PT ;  /* 0x0000000116ff7812 */ /* 0x008ff6000786c0ff */
[----:B------:R-:W-:Y:S02]  /*3e50*/  @!UPT UIADD3 URZ, UPT, UPT, URZ, URZ, URZ ;  /* 0x000000fffffff290 */ /* 0x000fe4000fffe0ff */
[----:B------:R-:W-:Y:S02]  /*3e60*/  @P3 MOV R11, R20 ;  /* 0x00000014000b3202 */ /* 0x000fe40000000f00 */
[----:B------:R-:W-:Y:S01]  /*3e70*/  @P3 LOP3.LUT R10, R21, 0xffff, RZ, 0xc0, !PT ;  /* 0x0000ffff150a3812 */ /* 0x000fe200078ec0ff */
[----:B--2---:R-:W-:Y:S06]  /*3e80*/  @!P0 BRA `(.L_x_71) ;  /* 0x0000000000a48947 */ /* 0x004fec0003800000 */
[-C--:B-1----:R-:W-:Y:S01]  /*3e90*/  IMAD.HI.U32 R0, R19, R7.reuse, RZ ;  /* 0x0000000713007227 */ /* 0x082fe200078e00ff */
[----:B------:R-:W-:Y:S02]  /*3ea0*/  ISETP.NE.AND P0, PT, R6, 0x1, PT ;  /* 0x000000010600780c */ /* 0x000fe40003f05270 */
[----:B------:R-:W-:Y:S01]  /*3eb0*/  ISETP.NE.AND P2, PT, R40, 0x1, PT ;  /* 0x000000012800780c */ /* 0x000fe20003f45270 */
[----:B----4-:R-:W-:Y:S01]  /*3ec0*/  IMAD.HI.U32 R9, R24, R16, RZ ;  /* 0x0000001018097227 */ /* 0x010fe200078e00ff */
[----:B------:R-:W-:Y:S02]  /*3ed0*/  SHF.R.U32.HI R0, RZ, R18, R0 ;  /* 0x00000012ff007219 */ /* 0x000fe40000011600 */
[----:B------:R-:W-:Y:S01]  /*3ee0*/  ISETP.NE.AND P4, PT, R3, 0x1, PT ;  /* 0x000000010300780c */ /* 0x000fe20003f85270 */
[----:B------:R-:W-:Y:S01]  /*3ef0*/  IMAD.HI.U32 R13, R10, R7, RZ ;  /* 0x000000070a0d7227 */ /* 0x000fe200078e00ff */
[----:B------:R-:W-:Y:S02]  /*3f00*/  SHF.R.U32.HI R9, RZ, R17, R9 ;  /* 0x00000011ff097219 */ /* 0x000fe40000011609 */
[----:B------:R-:W-:Y:S01]  /*3f10*/  SEL R0, R19, R0, !P0 ;  /* 0x0000000013007207 */ /* 0x000fe20004000000 */
[----:B------:R-:W-:Y:S01]  /*3f20*/  IMAD.HI.U32 R12, R11, R16, RZ ;  /* 0x000000100b0c7227 */ /* 0x000fe200078e00ff */
[----:B------:R-:W-:Y:S03]  /*3f30*/  SEL R9, R24, R9, !P4 ;  /* 0x0000000918097207 */ /* 0x000fe60006000000 */
[-C--:B------:R-:W-:Y:S01]  /*3f40*/  IMAD.HI.U32 R8, R0, R4.reuse, RZ ;  /* 0x0000000400087227 */ /* 0x080fe200078e00ff */
[----:B------:R-:W-:Y:S03]  /*3f50*/  SHF.R.U32.HI R12, RZ, R17, R12 ;  /* 0x00000011ff0c7219 */ /* 0x000fe6000001160c */
[----:B------:R-:W-:Y:S01]  /*3f60*/  IMAD.HI.U32 R2, R9, R4, RZ ;  /* 0x0000000409027227 */ /* 0x000fe200078e00ff */
[-C--:B------:R-:W-:Y:S02]  /*3f70*/  @P2 SHF.R.U32.HI R0, RZ, R5.reuse, R8 ;  /* 0x00000005ff002219 */ /* 0x080fe40000011608 */
[----:B------:R-:W-:Y:S02]  /*3f80*/  SHF.R.U32.HI R8, RZ, R18, R13 ;  /* 0x00000012ff087219 */ /* 0x000fe4000001160d */
[----:B------:R-:W-:Y:S01]  /*3f90*/  @P2 SHF.R.U32.HI R9, RZ, R5, R2 ;  /* 0x00000005ff092219 */ /* 0x000fe20000011602 */
[----:B------:R-:W-:Y:S01]  /*3fa0*/  IMAD R0, R40, R0, RZ ;  /* 0x0000000028007224 */ /* 0x000fe200078e02ff */
[----:B------:R-:W-:Y:S02]  /*3fb0*/  SEL R8, R10, R8, !P0 ;  /* 0x000000080a087207 */ /* 0x000fe40004000000 */
[----:B------:R-:W-:Y:S01]  /*3fc0*/  SEL R2, R11, R12, !P4 ;  /* 0x0000000c0b027207 */ /* 0x000fe20006000000 */
[----:B------:R-:W-:Y:S01]  /*3fd0*/  IMAD R12, R40, R9, RZ ;  /* 0x00000009280c7224 */ /* 0x000fe200078e02ff */
[C---:B------:R-:W-:Y:S01]  /*3fe0*/  ISETP.GE.AND P0, PT, R8.reuse, R0, PT ;  /* 0x000000000800720c */ /* 0x040fe20003f06270 */
[----:B------:R-:W-:Y:S03]  /*3ff0*/  IMAD.HI.U32 R0, R8, R4, RZ ;  /* 0x0000000408007227 */ /* 0x000fe600078e00ff */
[----:B------:R-:W-:Y:S02]  /*4000*/  ISETP.GE.OR P0, PT, R2, R12, P0 ;  /* 0x0000000c0200720c */ /* 0x000fe40000706670 */
[-C--:B------:R-:W-:Y:S04]  /*4010*/  SHF.R.U32.HI R0, RZ, R5.reuse, R0 ;  /* 0x00000005ff007219 */ /* 0x080fe80000011600 */
[----:B------:R-:W-:Y:S05]  /*4020*/  SEL R13, R8, R0, !P2 ;  /* 0x00000000080d7207 */ /* 0x000fea0005000000 */
[----:B------:R-:W-:Y:S02]  /*4030*/  IMAD.MOV R12, RZ, RZ, -R13 ;  /* 0x000000ffff0c7224 */ /* 0x000fe400078e0a0d */
[----:B------:R-:W-:Y:S04]  /*4040*/  @!P0 IMAD.HI.U32 R0, R2, R4, RZ ;  /* 0x0000000402008227 */ /* 0x000fe800078e00ff */
[----:B------:R-:W-:Y:S01]  /*4050*/  IMAD R12, R40, R12, R8 ;  /* 0x0000000c280c7224 */ /* 0x000fe200078e0208 */
[----:B------:R-:W-:Y:S04]  /*4060*/  @!P0 SHF.R.U32.HI R0, RZ, R5, R0 ;  /* 0x00000005ff008219 */ /* 0x000fe80000011600 */
[----:B------:R-:W-:Y:S04]  /*4070*/  @!P0 SEL R0, R2, R0, !P2 ;  /* 0x0000000002008207 */ /* 0x000fe80005000000 */
[----:B------:R-:W-:Y:S01]  /*4080*/  @!P0 IADD3 R13, PT, PT, R13, -R0, RZ ;  /* 0x800000000d0d8210 */ /* 0x000fe20007ffe0ff */
[----:B------:R-:W-:Y:S01]  /*4090*/  @!P0 IMAD R0, R9, R12, R0 ;  /* 0x0000000c09008224 */ /* 0x000fe200078e0200 */
[----:B------:R-:W-:Y:S01]  /*40a0*/  IADD3 R9, PT, PT, -R8, RZ, RZ ;  /* 0x000000ff08097210 */ /* 0x000fe20007ffe1ff */
[--C-:B------:R-:W-:Y:S02]  /*40b0*/  IMAD.MOV R12, RZ, RZ, -R2.reuse ;  /* 0x000000ffff0c7224 */ /* 0x100fe400078e0a02 */
[----:B------:R-:W-:Y:S02]  /*40c0*/  @!P0 IMAD R8, R13, R40, R2 ;  /* 0x000000280d088224 */ /* 0x000fe400078e0202 */
[----:B------:R-:W-:Y:S02]  /*40d0*/  @!P0 IMAD.MOV.U32 R2, RZ, RZ, R0 ;  /* 0x000000ffff028224 */ /* 0x000fe400078e0000 */
[----:B------:R-:W-:Y:S02]  /*40e0*/  IMAD R11, R3, R12, R11 ;  /* 0x0000000c030b7224 */ /* 0x000fe400078e020b */
[----:B------:R-:W-:Y:S02]  /*40f0*/  IMAD R10, R6, R9, R10 ;  /* 0x00000009060a7224 */ /* 0x000fe400078e020a */
[----:B------:R-:W-:Y:S02]  /*4100*/  IMAD R11, R2, R3, R11 ;  /* 0x00000003020b7224 */ /* 0x000fe400078e020b */
[----:B------:R-:W-:Y:S02]  /*4110*/  IMAD R10, R8, R6, R10 ;  /* 0x00000006080a7224 */ /* 0x000fe400078e020a */
.L_x_71:
[----:B------:R-:W-:Y:S05]  /*4120*/  BRA.U UP1, `(.L_x_72) ;  /* 0x0000000101107547 */ /* 0x000fea000b800000 */
[----:B------:R-:W-:Y:S04]  /*4130*/  MOV R2, UR6 ;  /* 0x0000000600027c02 */ /* 0x000fe80008000f00 */
[----:B------:R-:W-:Y:S04]  /*4140*/  SHF.L.U32 R2, R2, 0x1f, RZ ;  /* 0x0000001f02027819 */ /* 0x000fe800000006ff */
[----:B------:R-:W2:Y:S02]  /*4150*/  SYNCS.PHASECHK.TRANS64.TRYWAIT P0, [UR7+0xa8], R2 ;  /* 0x0000a802ff0075a7 */ /* 0x000ea40008001107 */
[----:B--2---:R-:W-:Y:S05]  /*4160*/  @!P0 BRA `(.L_x_73) ;  /* 0x0000005400308947 */ /* 0x004fea0003800000 */
.L_x_72:
[----:B------:R-:W-:Y:S02]  /*4170*/  R2UR UR35, R15 ;  /* 0x000000000f2372ca */ /* 0x000fe400000e0000 */
[----:B------:R-:W-:Y:S02]  /*4180*/  R2UR UR34, R14 ;  /* 0x000000000e2272ca */ /* 0x000fe400000e0000 */
[----:B------:R-:W-:Y:S02]  /*4190*/  ISETP.NE.U32.AND P2, PT, RZ, UR4, PT ;  /* 0x00000004ff007c0c */ /* 0x000fe4000bf45070 */
[----:B------:R-:W-:Y:S02]  /*41a0*/  SHF.L.U32 R14, R29, 0x1f, RZ ;  /* 0x0000001f1d0e7819 */ /* 0x000fe400000006ff */
[----:B------:R-:W-:Y:S05]  /*41b0*/  ISETP.NE.AND.EX P2, PT, RZ, UR5, PT, P2 ;  /* 0x00000005ff007c0c */ /* 0x000fea000bf45320 */
[----:B------:R-:W-:Y:S02]  /*41c0*/  USHF.L.U32 UR35, UR35, 0x7, URZ ;  /* 0x0000000723237899 */ /* 0x000fe400080006ff */
[----:B------:R-:W-:Y:S01]  /*41d0*/  USHF.L.U32 UR34, UR34, 0x7, URZ ;  /* 0x0000000722227899 */ /* 0x000fe200080006ff */
[----:B------:R-:W-:Y:S11]  /*41e0*/  BRA.U !UP3, `(.L_x_74) ;  /* 0x000000010b347547 */ /* 0x000ff6000b800000 */
[----:B------:R-:W-:Y:S01]  /*41f0*/  UPLOP3.LUT UP0, UPT, UPT, UPT, UP2, 0x80, 0x8 ;  /* 0x000000000008789c */ /* 0x000fe20003f0f020 */
[----:B--2---:R-:W-:Y:S02]  /*4200*/  HFMA2 R0, -RZ, RZ, 0, 5.9604644775390625e-08 ;  /* 0x00000001ff007431 */ /* 0x004fe400000001ff */
[----:B------:R-:W-:Y:S03]  /*4210*/  IMAD.MOV.U32 R88, RZ, RZ, 0x1 ;  /* 0x00000001ff587424 */ /* 0x000fe600078e00ff */
[----:B------:R-:W-:Y:S05]  /*4220*/  PLOP3.LUT P0, PT, PT, PT, UP0, 0x80, 0x8 ;  /* 0x000000000008781c */ /* 0x000fea0003f0f008 */
[----:B------:R-:W2:Y:S01]  /*4230*/  @UP0 LDCU.64 UR10, c[0x0][0x888] ;  /* 0x00011100ff0a07ac */ /* 0x000ea20008000a00 */
[----:B------:R-:W-:Y:S07]  /*4240*/  @UP0 UIMAD UR8, UR36, UR4, URZ ;  /* 0x00000004240802a4 */ /* 0x000fee000f8e02ff */
[----:B------:R-:W-:Y:S01]  /*4250*/  @!P0 PRMT R88, R0, 0x7610, R88 ;  /* 0x0000761000588816 */ /* 0x000fe20000000058 */
[----:B--2---:R-:W-:Y:S03]  /*4260*/  @UP0 UIMAD.WIDE UR10, UR8, 0x4, UR10 ;  /* 0x00000004080a08a5 */ /* 0x004fe6000f8e020a */
[----:B------:R-:W2:Y:S03]  /*4270*/  @!UP0 LDCU UR8, c[0x0][0x880] ;  /* 0x00011000ff0887ac */ /* 0x000ea60008000800 */
[----:B------:R-:W-:Y:S01]  /*4280*/  IMAD.U32 R8, RZ, RZ, UR10 ;  /* 0x0000000aff087e24 */ /* 0x000fe2000f8e00ff */
[----:B------:R-:W-:Y:S05]  /*4290*/  MOV R9, UR11 ;  /* 0x0000000b00097c02 */ /* 0x000fea0008000f00 */
[----:B-----5:R3:W5:Y:S02]  /*42a0*/  @P0 LDG.E R49, desc[UR46][R8.64] ;  /* 0x0000002e08310981 */ /* 0x020764000c1e1900 */
[----:B--23--:R-:W-:Y:S07]  /*42b0*/  @!P0 IMAD.U32 R49, RZ, RZ, UR8 ;  /* 0x00000008ff318e24 */ /* 0x00cfee000f8e00ff */
.L_x_74:
[----:B-----5:R-:W-:Y:S01]  /*42c0*/  @!P2 FSETP.EQ.AND P0, PT, R49, RZ, PT ;  /* 0x000000ff3100a20b */ /* 0x020fe20003f02000 */
[----:B------:R-:W-:Y:S01]  /*42d0*/  @!UPT UIADD3 URZ, UPT, UPT, URZ, URZ, URZ ;  /* 0x000000fffffff290 */ /* 0x000fe2000fffe0ff */
[----:B------:R-:W-:Y:S11]  /*42e0*/  @!P2 BRA `(.L_x_75) ;  /* 0x000000000014a947 */ /* 0x000ff60003800000 */
[----:B------:R-:W-:Y:S02]  /*42f0*/  LOP3.LUT P2, RZ, R88, 0xff, RZ, 0xc0, !PT ;  /* 0x000000ff58ff7812 */ /* 0x000fe4000784c0ff */
[----:B------:R-:W-:Y:S04]  /*4300*/  PLOP3.LUT P0, PT, PT, PT, UP0, 0x80, 0x8 ;  /* 0x000000000008781c */ /* 0x000fe80003f0f008 */
[----:B------:R-:W-:Y:S07]  /*4310*/  PLOP3.LUT P0, PT, P0, PT, PT, 0x8, 0x80 ;  /* 0x000000000080781c */ /* 0x000fee000070e170 */
[----:B------:R-:W-:Y:S11]  /*4320*/  @P2 FSETP.EQ.AND P0, PT, R49, RZ, PT ;  /* 0x000000ff3100220b */ /* 0x000ff60003f02000 */
[----:B------:R-:W-:Y:S02]  /*4330*/  @!UPT UIADD3 URZ, UPT, UPT, URZ, URZ, URZ ;  /* 0x000000fffffff290 */ /* 0x000fe4000fffe0ff */
.L_x_75:
[----:B------:R-:W3:Y:S01]  /*4340*/  SYNCS.PHASECHK.TRANS64.TRYWAIT P2, [UR7+0x80], R14 ;  /* 0x0000800eff0075a7 */ /* 0x000ee20008041107 */
[----:B------:R-:W-:Y:S04]  /*4350*/  ELECT P4, URZ, PT ;  /* 0x0000000000ff782f */ /* 0x000fe80003880000 */
[----:B------:R-:W-:Y:S11]  /*4360*/  PLOP3.LUT P4, PT, P0, P4, PT, 0xf2, 0x2f ;  /* 0x00000000002f781c */ /* 0x000ff60000789e72 */
[----:B------:R-:W-:Y:S02]  /*4370*/  @!UPT UIADD3 URZ, UPT, UPT, URZ, URZ, URZ ;  /* 0x000000fffffff290 */ /* 0x000fe4000fffe0ff */
[----:B-1----:R-:W-:Y:S05]  /*4380*/  @!P4 IADD3 R8, P0, PT, R30, 0x580, RZ ;  /* 0x000005801e08c810 */ /* 0x002fea0007f1e0ff */
[----:B--2---:R-:W-:Y:S01]  /*4390*/  @!P4 IMAD.X R2, RZ, RZ, R31, P0 ;  /* 0x000000ffff02c224 */ /* 0x004fe200000e061f */
[----:B---3--:R-:W-:Y:S07]  /*43a0*/  @!P2 BRA `(.L_x_76) ;  /* 0x0000005000b8a947 */ /* 0x008fee0003800000 */
.L_x_167:
[----:B------:R-:W-:Y:S01]  /*43b0*/  @!P4 R2UR UR8, R2 ;  /* 0x000000000208c2ca */ /* 0x000fe200000e0000 */
[----:B------:R-:W-:Y:S01]  /*43c0*/  VOTEU.ALL UP1, P4 ;  /* 0x0000000000ff7886 */ /* 0x000fe20002020000 */
[----:B------:R-:W-:Y:S01]  /*43d0*/  @!P4 R2UR UR9, R8 ;  /* 0x000000000809c2ca */ /* 0x000fe200000e0000 */
[----:B-1----:R-:W-:Y:S01]  /*43e0*/  @!P4 IMAD.MOV.U32 R0, RZ, RZ, 0x2000 ;  /* 0x00002000ff00c424 */ /* 0x002fe200078e00ff */
[----:B------:R-:W-:Y:S01]  /*43f0*/  UMOV UR10, 0x0 ;  /* 0x00000000000a7882 */ /* 0x000fe20000000000 */
[----:B------:R-:W-:Y:S01]  /*4400*/  UMOV UR11, 0x10000000 ;  /* 0x10000000000b7882 */ /* 0x000fe20000000000 */
[----:B------:R-:W-:Y:S01]  /*4410*/  @!UP1 UIADD3 UR32, UPT, UPT, UR7, 0x200, URZ ;  /* 0x0000020007209890 */ /* 0x000fe2000fffe0ff */
[----:B------:R-:W-:Y:S06]  /*4420*/  VOTEU.ALL UP1, P4 ;  /* 0x0000000000ff7886 */ /* 0x000fec0002020000 */
[----:B------:R-:W-:Y:S01]  /*4430*/  IMAD.U32 R9, RZ, RZ, UR8 ;  /* 0x00000008ff097e24 */ /* 0x000fe2000f8e00ff */
[----:B------:R-:W-:Y:S01]  /*4440*/  UPRMT UR8, UR37, 0x654, UR33 ;  /* 0x0000065425087896 */ /* 0x000fe20008000021 */
[----:B------:R-:W-:Y:S03]  /*4450*/  IMAD.U32 R8, RZ, RZ, UR9 ;  /* 0x00000009ff087e24 */ /* 0x000fe6000f8e00ff */
[----:B------:R-:W-:Y:S02]  /*4460*/  @!P4 R2UR UR15, R9 ;  /* 0x00000000090fc2ca */ /* 0x000fe400000e0000 */
[----:B------:R-:W-:Y:S02]  /*4470*/  @!P4 R2UR UR14, R8 ;  /* 0x00000000080ec2ca */ /* 0x000fe400000e0000 */
[----:B------:R-:W-:Y:S05]  /*4480*/  @!P4 IADD3 R8, P0, PT, R30, 0x580, RZ ;  /* 0x000005801e08c810 */ /* 0x000fea0007f1e0ff */
[----:B------:R-:W-:Y:S06]  /*4490*/  @!P4 IMAD.X R2, RZ, RZ, R31, P0 ;  /* 0x000000ffff02c224 */ /* 0x000fec00000e061f */
[----:B------:R1:W-:Y:S01]  /*44a0*/  @!UP1 UTMALDG.3D [UR32], [UR14], desc[UR10] ;  /* 0x00000a200e0095b4 */ /* 0x0003e20008011000 */
[----:B------:R1:W-:Y:S01]  /*44b0*/  @!P4 SYNCS.ARRIVE.TRANS64.RED.A0TR RZ, [UR7+0x60], R0 ;  /* 0x00006000ffffc9a7 */ /* 0x0003e20008300407 */
[----:B------:R-:W-:Y:S01]  /*44c0*/  SYNCS.ARRIVE.TRANS64.RED.A1T0 RZ, [UR8], RZ ;  /* 0x000000ffffff79a7 */ /* 0x000fe20008100408 */
[----:B------:R-:W2:Y:S02]  /*44d0*/  SYNCS.PHASECHK.TRANS64.TRYWAIT P2, [UR7+0x88], R14 ;  /* 0x0000880eff0075a7 */ /* 0x000ea40008041107 */
[----:B-12---:R-:W-:Y:S05]  /*44e0*/  @!P2 BRA `(.L_x_77) ;  /* 0x000000500080a947 */ /* 0x006fea0003800000 */
.L_x_169:
[----:B------:R-:W-:Y:S01]  /*44f0*/  @!P4 R2UR UR8, R2 ;  /* 0x000000000208c2ca */ /* 0x000fe200000e0000 */
[----:B------:R-:W-:Y:S01]  /*4500*/  VOTEU.ALL UP1, P4 ;  /* 0x0000000000ff7886 */ /* 0x000fe20002020000 */
[----:B------:R-:W-:Y:S01]  /*4510*/  @!P4 R2UR UR9, R8 ;  /* 0x000000000809c2ca */ /* 0x000fe200000e0000 */
[----:B-1----:R-:W-:Y:S01]  /*4520*/  @!P4 IMAD.MOV.U32 R0, RZ, RZ, 0x2000 ;  /* 0x00002000ff00c424 */ /* 0x002fe200078e00ff */
[----:B------:R-:W-:Y:S01]  /*4530*/  UMOV UR10, 0x0 ;  /* 0x00000000000a7882 */ /* 0x000fe20000000000 */
[----:B------:R-:W-:Y:S01]  /*4540*/  UMOV UR11, 0x10000000 ;  /* 0x10000000000b7882 */ /* 0x000fe20000000000 */
[----:B------:R-:W-:Y:S02]  /*4550*/  @!UP1 UIADD3 UR26, UPT, UPT, UR34, 0x20, URZ ;  /* 0x00000020221a9890 */ /* 0x000fe4000fffe0ff */
[----:B------:R-:W-:Y:S01]  /*4560*/  @!UP1 UIADD3 UR24, UPT, UPT, UR7, 0x2200, URZ ;  /* 0x0000220007189890 */ /* 0x000fe2000fffe0ff */
[----:B------:R-:W-:Y:S01]  /*4570*/  VOTEU.ALL UP1, P4 ;  /* 0x0000000000ff7886 */ /* 0x000fe20002020000 */
[----:B------:R-:W-:Y:S01]  /*4580*/  UMOV UR27, UR35 ;  /* 0x00000023001b7c82 */ /* 0x000fe20008000000 */
[----:B------:R-:W-:Y:S02]  /*4590*/  UMOV UR28, UR36 ;  /* 0x00000024001c7c82 */ /* 0x000fe40008000000 */
        /* <DEDUP_REMOVED lines=12> */
.L_x_171:
[----:B------:R-:W2:Y:S01]  /*4660*/  LDC.64 R12, c[0x0][0xb18] ;  /* 0x0002c600ff0c7b82 */ /* 0x000ea20000000a00 */
[----:B------:R-:W-:Y:S01]  /*4670*/  @!P4 R2UR UR8, R2 ;  /* 0x000000000208c2ca */ /* 0x000fe200000e0000 */
[----:B------:R-:W-:Y:S01]  /*4680*/  VOTEU.ALL UP1, P4 ;  /* 0x0000000000ff7886 */ /* 0x000fe20002020000 */
[----:B------:R-:W-:Y:S01]  /*4690*/  @!P4 R2UR UR9, R8 ;  /* 0x000000000809c2ca */ /* 0x000fe200000e0000 */
[----:B-1----:R-:W-:Y:S01]  /*46a0*/  @!P4 IMAD.MOV.U32 R0, RZ, RZ, 0x2000 ;  /* 0x00002000ff00c424 */ /* 0x002fe200078e00ff */
[----:B------:R-:W-:Y:S03]  /*46b0*/  UMOV UR10, 0x0 ;  /* 0x00000000000a7882 */ /* 0x000fe60000000000 */
[----:B------:R-:W1:Y:S01]  /*46c0*/  @!P1 LDC R2, c[0x0][0xb0c] ;  /* 0x0002c300ff029b82 */ /* 0x000e620000000800 */
[----:B------:R-:W-:Y:S01]  /*46d0*/  @!UP1 UIADD3 UR18, UPT, UPT, UR34, 0x40, URZ ;  /* 0x0000004022129890 */ /* 0x000fe2000fffe0ff */
[----:B------:R-:W-:Y:S01]  /*46e0*/  @P3 SHF.R.U32.HI R26, RZ, 0x10, R21 ;  /* 0x00000010ff1a3819 */ /* 0x000fe20000011615 */
[----:B------:R-:W-:Y:S01]  /*46f0*/  @!UP1 UIADD3 UR16, UPT, UPT, UR7, 0x4200, URZ ;  /* 0x0000420007109890 */ /* 0x000fe2000fffe0ff */
[----:B------:R-:W-:Y:S01]  /*4700*/  VIADD R28, R28, 0x1 ;  /* 0x000000011c1c7836 */ /* 0x000fe20000000000 */
[----:B------:R-:W-:Y:S01]  /*4710*/  VOTEU.ALL UP1, P4 ;  /* 0x0000000000ff7886 */ /* 0x000fe20002020000 */
[----:B------:R-:W-:Y:S01]  /*4720*/  UMOV UR11, 0x10000000 ;  /* 0x10000000000b7882 */ /* 0x000fe20000000000 */
[----:B------:R-:W-:Y:S01]  /*4730*/  UMOV UR19, UR35 ;  /* 0x0000002300137c82 */ /* 0x000fe20008000000 */
[----:B------:R-:W-:Y:S01]  /*4740*/  IMAD.U32 R9, RZ, RZ, UR8 ;  /* 0x00000008ff097e24 */ /* 0x000fe2000f8e00ff */
[----:B------:R-:W-:Y:S01]  /*4750*/  UMOV UR20, UR36 ;  /* 0x0000002400147c82 */ /* 0x000fe20008000000 */
[----:B------:R-:W-:Y:S01]  /*4760*/  IMAD.U32 R8, RZ, RZ, UR9 ;  /* 0x00000009ff087e24 */ /* 0x000fe2000f8e00ff */
[----:B------:R-:W-:Y:S02]  /*4770*/  UPRMT UR8, UR37, 0x654, UR17 ;  /* 0x0000065425087896 */ /* 0x000fe40008000011 */
[----:B------:R-:W-:Y:S02]  /*4780*/  @!P4 R2UR UR15, R9 ;  /* 0x00000000090fc2ca */ /* 0x000fe400000e0000 */
[----:B------:R-:W-:Y:S02]  /*4790*/  @!P4 R2UR UR14, R8 ;  /* 0x00000000080ec2ca */ /* 0x000fe400000e0000 */
[----:B------:R-:W3:Y:S11]  /*47a0*/  LDC.64 R8, c[0x0][0xb10] ;  /* 0x0002c400ff087b82 */ /* 0x000ef60000000a00 */
[----:B------:R1:W-:Y:S01]  /*47b0*/  @!UP1 UTMALDG.3D [UR16], [UR14], desc[UR10] ;  /* 0x00000a100e0095b4 */ /* 0x0003e20008011000 */
[----:B------:R5:W-:Y:S01]  /*47c0*/  @!P4 SYNCS.ARRIVE.TRANS64.RED.A0TR RZ, [UR7+0x70], R0 ;  /* 0x00007000ffffc9a7 */ /* 0x000be20008300407 */
[C---:B---3--:R-:W-:Y:S01]  /*47d0*/  @!P1 IMAD.HI.U32 R8, R11.reuse, R8, RZ ;  /* 0x000000080b089227 */ /* 0x048fe200078e00ff */
[----:B--2---:R-:W-:Y:S02]  /*47e0*/  @!P1 ISETP.NE.AND P0, PT, R12, 0x1, PT ;  /* 0x000000010c00980c */ /* 0x004fe40003f05270 */
[----:B-1----:R-:W-:Y:S01]  /*47f0*/  @!P1 ISETP.NE.AND P2, PT, R2, 0x1, PT ;  /* 0x000000010200980c */ /* 0x002fe20003f45270 */
[----:B------:R-:W-:Y:S01]  /*4800*/  SYNCS.ARRIVE.TRANS64.RED.A1T0 RZ, [UR8], RZ ;  /* 0x000000ffffff79a7 */ /* 0x000fe20008100408 */
[C---:B------:R-:W-:Y:S01]  /*4810*/  @!P1 IMAD.HI.U32 R13, R10.reuse, R13, RZ ;  /* 0x0000000d0a0d9227 */ /* 0x040fe200078e00ff */
[----:B------:R-:W-:Y:S04]  /*4820*/  @!P1 SHF.R.U32.HI R8, RZ, R9, R8 ;  /* 0x00000009ff089219 */ /* 0x000fe80000011608 */
[----:B------:R-:W-:Y:S01]  /*4830*/  @!P1 SEL R8, R11, R8, !P2 ;  /* 0x000000080b089207 */ /* 0x000fe20005000000 */
[----:B------:R-:W1:Y:S01]  /*4840*/  SYNCS.PHASECHK.TRANS64.TRYWAIT P5, [UR7+0x98], R14 ;  /* 0x0000980eff0075a7 */ /* 0x000e6200080a1107 */
[----:B-----5:R-:W2:Y:S02]  /*4850*/  @!P1 LDC R0, c[0x0][0xb20] ;  /* 0x0002c800ff009b82 */ /* 0x020ea40000000800 */
[----:B--2---:R-:W-:Y:S04]  /*4860*/  @!P1 SHF.R.U32.HI R0, RZ, R0, R13 ;  /* 0x00000000ff009219 */ /* 0x004fe8000001160d */
[----:B------:R-:W-:Y:S05]  /*4870*/  @!P1 SEL R9, R10, R0, !P0 ;  /* 0x000000000a099207 */ /* 0x000fea0004000000 */
[----:B------:R-:W-:Y:S02]  /*4880*/  @!P1 IMAD.IADD R0, R9, 0x1, -R8 ;  /* 0x0000000109009824 */ /* 0x000fe400078e0a08 */
[----:B------:R-:W-:Y:S02]  /*4890*/  @!P1 IMAD.IADD R8, R8, 0x1, -R9 ;  /* 0x0000000108089824 */ /* 0x000fe400078e0a09 */
[----:B------:R-:W-:Y:S02]  /*48a0*/  @!P1 IMAD R11, R0, R2, R11 ;  /* 0x00000002000b9224 */ /* 0x000fe400078e020b */
[----:B------:R-:W-:Y:S01]  /*48b0*/  @!P1 IMAD R10, R8, R12, R10 ;  /* 0x0000000c080a9224 */ /* 0x000fe200078e020a */
[----:B-1----:R-:W-:Y:S06]  /*48c0*/  @!P5 BRA `(.L_x_79) ;  /* 0x0000004c00b8d947 */ /* 0x002fec0003800000 */
.L_x_173:
[----:B------:R-:W-:Y:S01]  /*48d0*/  @!P4 IADD3 R2, P0, PT, R30, 0x580, RZ ;  /* 0x000005801e02c810 */ /* 0x000fe20007f1e0ff */
[----:B------:R-:W-:Y:S01]  /*48e0*/  VOTEU.ALL UP1, P4 ;  /* 0x0000000000ff7886 */ /* 0x000fe20002020000 */
[----:B------:R-:W-:Y:S01]  /*48f0*/  UMOV UR18, 0x0 ;  /* 0x0000000000127882 */ /* 0x000fe20000000000 */
[----:B------:R-:W-:Y:S01]  /*4900*/  UMOV UR19, 0x10000000 ;  /* 0x1000000000137882 */ /* 0x000fe20000000000 */
[----:B------:R-:W-:Y:S01]  /*4910*/  @!P4 R2UR UR9, R2 ;  /* 0x000000000209c2ca */ /* 0x000fe200000e0000 */
[----:B-1----:R-:W-:Y:S01]  /*4920*/  @!P4 IMAD.X R0, RZ, RZ, R31, P0 ;  /* 0x000000ffff00c224 */ /* 0x002fe200000e061f */
[----:B------:R-:W-:Y:S01]  /*4930*/  @!UP1 UIADD3 UR10, UPT, UPT, UR34, 0x60, URZ ;  /* 0x00000060220a9890 */ /* 0x000fe2000fffe0ff */
[----:B------:R-:W-:Y:S01]  /*4940*/  ISETP.NE.AND P0, PT, R28, 0x2, PT ;  /* 0x000000021c00780c */ /* 0x000fe20003f05270 */
[----:B------:R-:W-:Y:S01]  /*4950*/  UMOV UR11, UR35 ;  /* 0x00000023000b7c82 */ /* 0x000fe20008000000 */
[----:B------:R-:W-:Y:S01]  /*4960*/  UMOV UR12, UR36 ;  /* 0x00000024000c7c82 */ /* 0x000fe20008000000 */
[----:B------:R-:W-:Y:S01]  /*4970*/  @!P4 R2UR UR8, R0 ;  /* 0x000000000008c2ca */ /* 0x000fe200000e0000 */
[----:B------:R-:W-:Y:S01]  /*4980*/  IMAD.IADD R14, R10, 0x1, R86 ;  /* 0x000000010a0e7824 */ /* 0x000fe200078e0256 */
[----:B------:R-:W-:Y:S01]  /*4990*/  @P3 R2UR UR36, R26 ;  /* 0x000000001a2432ca */ /* 0x000fe200000e0000 */
[----:B------:R-:W-:Y:S01]  /*49a0*/  IMAD.IADD R15, R11, 0x1, R87 ;  /* 0x000000010b0f7824 */ /* 0x000fe200078e0257 */
[----:B------:R-:W-:Y:S02]  /*49b0*/  SEL R0, RZ, 0x1, P0 ;  /* 0x00000001ff007807 */ /* 0x000fe40000000000 */
[----:B------:R-:W-:Y:S01]  /*49c0*/  LOP3.LUT R29, R29, 0x1, RZ, 0x3c, !PT ;  /* 0x000000011d1d7812 */ /* 0x000fe200078e3cff */
[----:B------:R-:W-:Y:S01]  /*49d0*/  IMAD.U32 R8, RZ, RZ, UR9 ;  /* 0x00000009ff087e24 */ /* 0x000fe2000f8e00ff */
[----:B------:R-:W-:Y:S01]  /*49e0*/  @!UP1 UIADD3 UR9, UPT, UPT, UR7, 0x78, URZ ;  /* 0x0000007807099890 */ /* 0x000fe2000fffe0ff */
[----:B------:R-:W-:Y:S02]  /*49f0*/  LOP3.LUT R27, R27, R0, RZ, 0x3c, !PT ;  /* 0x000000001b1b7212 */ /* 0x000fe400078e3cff */
[----:B------:R-:W-:Y:S02]  /*4a00*/  SEL R28, R28, RZ, P0 ;  /* 0x000000ff1c1c7207 */ /* 0x000fe40000000000 */
[----:B------:R-:W-:Y:S01]  /*4a10*/  IMAD.U32 R9, RZ, RZ, UR8 ;  /* 0x00000008ff097e24 */ /* 0x000fe2000f8e00ff */
[----:B------:R-:W-:Y:S01]  /*4a20*/  @!P4 R2UR UR14, R8 ;  /* 0x00000000080ec2ca */ /* 0x000fe200000e0000 */
[----:B------:R-:W-:Y:S01]  /*4a30*/  @!UP1 UIADD3 UR8, UPT, UPT, UR7, 0x6200, URZ ;  /* 0x0000620007089890 */ /* 0x000fe2000fffe0ff */
[----:B------:R-:W-:Y:S02]  /*4a40*/  VOTEU.ALL UP1, P4 ;  /* 0x0000000000ff7886 */ /* 0x000fe40002020000 */
[----:B------:R-:W-:Y:S11]  /*4a50*/  @!P4 R2UR UR15, R9 ;  /* 0x00000000090fc2ca */ /* 0x000ff600000e0000 */
[----:B------:R-:W-:Y:S02]  /*4a60*/  @!UPT UIADD3 URZ, UPT, UPT, URZ, URZ, URZ ;  /* 0x000000fffffff290 */ /* 0x000fe4000fffe0ff */
[----:B------:R2:W-:Y:S01]  /*4a70*/  @!UP1 UTMALDG.3D [UR8], [UR14], desc[UR18] ;  /* 0x000012080e0095b4 */ /* 0x0005e20008011000 */
[----:B------:R2:W-:Y:S01]  /*4a80*/  @!P4 SYNCS.ARRIVE.TRANS64.RED.A0TR RZ, [UR7+0x78], R25 ;  /* 0x00007819ffffc9a7 */ /* 0x0005e20008300407 */
[----:B------:R-:W-:Y:S01]  /*4a90*/  UPLOP3.LUT UP1, UPT, UPT, UPT, UPT, 0x80, 0x8 ;  /* 0x000000000008789c */ /* 0x000fe20003f2f070 */
[----:B------:R-:W-:Y:S01]  /*4aa0*/  SYNCS.ARRIVE.TRANS64.RED.A1T0 RZ, [UR13], RZ ;  /* 0x000000ffffff79a7 */ /* 0x000fe2000810040d */
[----:B------:R-:W-:Y:S09]  /*4ab0*/  @P3 BRA `(.L_x_80) ;  /* 0xfffffff000a03947 */ /* 0x000ff2000383ffff */
[----:B------:R-:W-:-:S04]  /*4ac0*/  SHF.L.U32 R2, R29, 0x1f, RZ ;  /* 0x0000001f1d027819 */ /* 0x000fc800000006ff */
[----:B------:R-:W1:Y:S02]  /*4ad0*/  SYNCS.PHASECHK.TRANS64.TRYWAIT P0, [UR7+0x80], R2 ;  /* 0x00008002ff0075a7 */ /* 0x000e640008001107 */
[----:B-1----:R-:W-:Y:S05]  /*4ae0*/  @!P0 BRA `(.L_x_81) ;  /* 0x0000004c00488947 */ /* 0x002fea0003800000 */
.L_x_175:
[----:B------:R-:W3:Y:S02]  /*4af0*/  SYNCS.PHASECHK.TRANS64.TRYWAIT P0, [UR7+0x88], R2 ;  /* 0x00008802ff0075a7 */ /* 0x000ee40008001107 */
[----:B---3--:R-:W-:Y:S05]  /*4b00*/  @!P0 BRA `(.L_x_82) ;  /* 0x0000004c00588947 */ /* 0x008fea0003800000 */
.L_x_177:
[----:B------:R-:W3:Y:S02]  /*4b10*/  SYNCS.PHASECHK.TRANS64.TRYWAIT P0, [UR7+0x90], R2 ;  /* 0x00009002ff0075a7 */ /* 0x000ee40008001107 */
[----:B---3--:R-:W-:Y:S05]  /*4b20*/  @!P0 BRA `(.L_x_83) ;  /* 0x0000004c00688947 */ /* 0x008fea0003800000 */
.L_x_179:
[----:B-1----:R-:W-:-:S07]  /*4b30*/  MOV R0, UR7 ;  /* 0x0000000700007c02 */ /* 0x002fce0008000f00 */
.L_x_84:
[----:B-1----:R-:W-:-:S04]  /*4b40*/  SHF.L.U32 R2, R29, 0x1f, RZ ;  /* 0x0000001f1d027819 */ /* 0x002fc800000006ff */
[----:B------:R1:W3:Y:S03]  /*4b50*/  SYNCS.PHASECHK.TRANS64.TRYWAIT P0, [R0+URZ+0x98], R2 ;  /* 0x00009802000075a7 */ /* 0x0002e600080011ff */
[----:B---3--:R-:W-:Y:S05]  /*4b60*/  @!P0 NANOSLEEP.SYNCS 0x989680 ;  /* 0x009896800000895d */ /* 0x008fea0003900000 */
[----:B------:R-:W3:Y:S02]  /*4b70*/  @!P0 SYNCS.PHASECHK.TRANS64 P0, [R0+URZ+0x98], R2 ;  /* 0x00009802000085a7 */ /* 0x000ee400080010ff */
[----:B--23--:R-:W-:Y:S05]  /*4b80*/  @P0 EXIT ;  /* 0x000000000000094d */ /* 0x00cfea0003800000 */
[----:B------:R-:W-:Y:S05]  /*4b90*/  BRA `(.L_x_84) ;  /* 0xfffffffc00e87947 */ /* 0x000fea000383ffff */
.L_x_69:
[----:B------:R-:W-:-:S06]  /*4ba0*/  UISETP.GE.AND UP1, UPT, UR8, 0x4, UPT ;  /* 0x000000040800788c */ /* 0x000fcc000bf26270 */
[----:B------:R-:W-:-:S13]  /*4bb0*/  PLOP3.LUT P0, PT, PT, PT, UP1, 0x80, 0x8 ;  /* 0x000000000008781c */ /* 0x000fda0003f0f018 */
[----:B------:R-:W-:Y:S05]  /*4bc0*/  @!P0 EXIT ;  /* 0x000000000000894d */ /* 0x000fea0003800000 */
[----:B------:R-:W-:Y:S01]  /*4bd0*/  BAR.SYNC.DEFER_BLOCKING 0x6, 0xa0 ;  /* 0x0182800000007b1d */ /* 0x000fe20000010000 */
[C---:B------:R-:W-:Y:S01]  /*4be0*/  IMAD.SHL.U32 R2, R101.reuse, 0x20, RZ ;  /* 0x0000002065027824 */ /* 0x040fe200078e00ff */
[C---:B------:R-:W-:Y:S01]  /*4bf0*/  SHF.L.U32 R46, R101.reuse, 0x10, RZ ;  /* 0x00000010652e7819 */ /* 0x040fe200000006ff */
[C---:B------:R-:W-:Y:S01]  /*4c00*/  IMAD.SHL.U32 R100, R101.reuse, 0x4, RZ ;  /* 0x0000000465647824 */ /* 0x040fe200078e00ff */
[C---:B------:R-:W-:Y:S01]  /*4c10*/  LOP3.LUT R102, R101.reuse, 0x60, RZ, 0xc0, !PT ;  /* 0x0000006065667812 */ /* 0x040fe200078ec0ff */
[----:B------:R-:W-:Y:S01]  /*4c20*/  HFMA2 R97, -RZ, RZ, 0, 5.9604644775390625e-08 ;  /* 0x00000001ff617431 */ /* 0x000fe200000001ff */
[----:B------:R-:W-:Y:S02]  /*4c30*/  UMOV UR48, 0x400 ;  /* 0x0000040000307882 */ /* 0x000fe40000000000 */
[----:B------:R-:W1:Y:S01]  /*4c40*/  LDC R91, c[0x0][0x370] ;  /* 0x0000dc00ff5b7b82 */ /* 0x000e620000000800 */
[----:B------:R-:W-:Y:S01]  /*4c50*/  ULEA UR48, UR37, UR48, 0x18 ;  /* 0x0000003025307291 */ /* 0x000fe2000f8ec0ff */
[----:B------:R-:W-:Y:S01]  /*4c60*/  LOP3.LUT R3, R2, 0xc0, RZ, 0xc0, !PT ;  /* 0x000000c002037812 */ /* 0x000fe200078ec0ff */
[----:B------:R-:W-:Y:S01]  /*4c70*/  HFMA2 R95, -RZ, RZ, 0, 0 ;  /* 0x00000000ff5f7431 */ /* 0x000fe200000001ff */
[----:B------:R-:W-:Y:S01]  /*4c80*/  LOP3.LUT R99, R101, 0x2, RZ, 0xc0, !PT ;  /* 0x0000000265637812 */ /* 0x000fe200078ec0ff */
[----:B------:R-:W-:Y:S01]  /*4c90*/  UIADD3 UR4, UPT, UPT, UR48, 0x200, URZ ;  /* 0x0000020030047890 */ /* 0x000fe2000fffe0ff */
[----:B------:R-:W-:Y:S01]  /*4ca0*/  LOP3.LUT R100, R3, 0x18, R100, 0xf8, !PT ;  /* 0x0000001803647812 */ /* 0x000fe200078ef864 */
[----:B------:R-:W-:Y:S01]  /*4cb0*/  IMAD.MOV.U32 R45, RZ, RZ, RZ ;  /* 0x000000ffff2d7224 */ /* 0x000fe200078e00ff */
[----:B------:R-:W2:Y:S01]  /*4cc0*/  LDC R42, c[0x0][0xb0c] ;  /* 0x0002c300ff2a7b82 */ /* 0x000ea20000000800 */
[----:B------:R-:W-:Y:S01]  /*4cd0*/  LOP3.LUT R46, R46, 0x600000, RZ, 0xc0, !PT ;  /* 0x006000002e2e7812 */ /* 0x000fe200078ec0ff */
[----:B------:R-:W-:Y:S01]  /*4ce0*/  IMAD.MOV.U32 R105, RZ, RZ, RZ ;  /* 0x000000ffff697224 */ /* 0x000fe200078e00ff */
[----:B------:R-:W-:Y:S01]  /*4cf0*/  LOP3.LUT R100, R100, 0xf20, R2, 0xf8, !PT ;  /* 0x00000f2064647812 */ /* 0x000fe200078ef802 */
[----:B------:R-:W-:Y:S01]  /*4d00*/  IMAD.U32 R93, RZ, RZ, UR4 ;  /* 0x00000004ff5d7e24 */ /* 0x000fe2000f8e00ff */
[----:B------:R-:W-:Y:S01]  /*4d10*/  LOP3.LUT R101, R101, 0x4, RZ, 0xc0, !PT ;  /* 0x0000000465657812 */ /* 0x000fe200078ec0ff */
[----:B------:R-:W4:Y:S01]  /*4d20*/  LDCU.64 UR52, c[0x0][0x348] ;  /* 0x00006900ff3477ac */ /* 0x000f220008000a00 */
[----:B------:R-:W-:Y:S01]  /*4d30*/  MOV R96, RZ ;  /* 0x000000ff00607202 */ /* 0x000fe20000000f00 */
[----:B------:R-:W1:Y:S01]  /*4d40*/  LDC R89, c[0x0][0xb20] ;  /* 0x0002c800ff597b82 */ /* 0x000e620000000800 */
[----:B------:R-:W3:Y:S01]  /*4d50*/  LDS R0, [UR48+0x160] ;  /* 0x00016030ff007984 */ /* 0x000ee20008000800 */
[----:B------:R-:W-:Y:S01]  /*4d60*/  IMAD R100, R100, 0x2, R93 ;  /* 0x0000000264647824 */ /* 0x000fe200078e025d */
[----:B------:R-:W1:Y:S03]  /*4d70*/  LDCU.64 UR38, c[0x0][0x888] ;  /* 0x00011100ff2677ac */ /* 0x000e660008000a00 */
[--C-:B------:R-:W-:Y:S01]  /*4d80*/  IMAD R99, R99, -0x10, R100.reuse ;  /* 0xfffffff063637824 */ /* 0x100fe200078e0264 */
[----:B------:R-:W1:Y:S01]  /*4d90*/  LDCU.64 UR44, c[0x0][0x890] ;  /* 0x00011200ff2c77ac */ /* 0x000e620008000a00 */
[----:B------:R-:W1:Y:S01]  /*4da0*/  LDC R41, c[0x0][0xb30] ;  /* 0x0002cc00ff297b82 */ /* 0x000e620000000800 */
[----:B------:R-:W-:Y:S01]  /*4db0*/  IMAD R98, R101, -0x10, R100 ;  /* 0xfffffff065627824 */ /* 0x000fe200078e0264 */
[----:B------:R-:W-:Y:S01]  /*4dc0*/  UMOV UR49, URZ ;  /* 0x000000ff00317c82 */ /* 0x000fe20008000000 */
[----:B------:R-:W-:-:S05]  /*4dd0*/  UMOV UR51, URZ ;  /* 0x000000ff00337c82 */ /* 0x000fca0008000000 */
[----:B------:R-:W1:Y:S08]  /*4de0*/  LDC.64 R84, c[0x0][0xb10] ;  /* 0x0002c400ff547b82 */ /* 0x000e700000000a00 */
[----:B------:R-:W1:Y:S08]  /*4df0*/  LDC.64 R38, c[0x0][0xb18] ;  /* 0x0002c600ff267b82 */ /* 0x000e700000000a00 */
[----:B------:R-:W1:Y:S08]  /*4e00*/  LDC.64 R36, c[0x0][0xb28] ;  /* 0x0002ca00ff247b82 */ /* 0x000e700000000a00 */
[----:B------:R-:W1:Y:S01]  /*4e10*/  LDC.64 R82, c[0x0][0x8b0] ;  /* 0x00022c00ff527b82 */ /* 0x000e620000000a00 */
[----:B---3--:R-:W-:-:S07]  /*4e20*/  IMAD.IADD R46, R0, 0x1, R46 ;  /* 0x00000001002e7824 */ /* 0x008fce00078e022e */
[----:B------:R-:W3:Y:S08]  /*4e30*/  LDC.64 R80, c[0x0][0x8a8] ;  /* 0x00022a00ff507b82 */ /* 0x000ef00000000a00 */
[----:B--2-4-:R-:W1:Y:S02]  /*4e40*/  LDC R90, c[0x0][0x374] ;  /* 0x0000dd00ff5a7b82 */ /* 0x014e640000000800 */
.L_x_128:
[----:B------:R-:W-:Y:S02]  /*4e50*/  LEA R0, R105, UR48, 0x3 ;  /* 0x0000003069007c11 */ /* 0x000fe4000f8e18ff */
[----:B------:R-:W-:Y:S02]  /*4e60*/  SHF.L.U32 R2, R95, 0x1f, RZ ;  /* 0x0000001f5f027819 */ /* 0x000fe400000006ff */
[----:B-1----:R-:W-:Y:S02]  /*4e70*/  LEA R16, R105, UR48, 0x4 ;  /* 0x0000003069107c11 */ /* 0x002fe4000f8e20ff */
[----:B------:R-:W2:Y:S02]  /*4e80*/  SYNCS.PHASECHK.TRANS64.TRYWAIT P0, [R0+URZ+0xb0], R2 ;  /* 0x0000b002000075a7 */ /* 0x000ea400080011ff */
[----:B--23--:R-:W-:Y:S05]  /*4e90*/  @!P0 BRA `(.L_x_85) ;  /* 0x0000004800a48947 */ /* 0x00cfea0003800000 */
.L_x_180:
[----:B------:R-:W4:Y:S01]  /*4ea0*/  LDC.64 R10, c[0x0][0xb10] ;  /* 0x0002c400ff0a7b82 */ /* 0x000f220000000a00 */
[----:B------:R-:W3:Y:S01]  /*4eb0*/  LDS.128 R16, [R16+0x140] ;  /* 0x0001400010107984 */ /* 0x000ee20000000c00 */
[----:B-1----:R-:W-:Y:S01]  /*4ec0*/  ISETP.NE.AND P1, PT, R41, 0x1, PT ;  /* 0x000000012900780c */ /* 0x002fe20003f25270 */
[----:B--2---:R-:W-:Y:S01]  /*4ed0*/  VIADD R0, R0, 0xc0 ;  /* 0x000000c000007836 */ /* 0x004fe20000000000 */
[----:B------:R-:W-:Y:S04]  /*4ee0*/  ISETP.GE.AND P0, PT, R40, 0x1, PT ;  /* 0x000000012800780c */ /* 0x000fe80003f06270 */
[----:B------:R-:W1:Y:S01]  /*4ef0*/  LDC.64 R8, c[0x0][0xb18] ;  /* 0x0002c600ff087b82 */ /* 0x000e620000000a00 */
[----:B------:R-:W-:Y:S01]  /*4f00*/  PRMT R0, RZ, 0x654, R0 ;  /* 0x00000654ff007816 */ /* 0x000fe20000000000 */
[----:B------:R-:W-:Y:S01]  /*4f10*/  @!PT LDS RZ, [RZ] ;  /* 0x00000000fffff984 */ /* 0x000fe20000000800 */
[----:B------:R-:W-:Y:S01]  /*4f20*/  @!PT LDS RZ, [RZ] ;  /* 0x00000000fffff984 */ /* 0x000fe20000000800 */
[----:B------:R-:W-:Y:S01]  /*4f30*/  @!PT LDS RZ, [RZ] ;  /* 0x00000000fffff984 */ /* 0x000fe20000000800 */
[----:B------:R-:W-:Y:S01]  /*4f40*/  @!PT LDS RZ, [RZ] ;  /* 0x00000000fffff984 */ /* 0x000fe20000000800 */
[----:B------:R2:W-:Y:S06]  /*4f50*/  MEMBAR.ALL.CTA ;  /* 0x0000000000007992 */ /* 0x0005ec0000008000 */
[----:B--2---:R-:W2:Y:S01]  /*4f60*/  FENCE.VIEW.ASYNC.S ;  /* 0x00000000000073c6 */ /* 0x004ea20000000000 */
[----:B------:R-:W1:Y:S08]  /*4f70*/  @!P1 LDC R12, c[0x0][0xb20] ;  /* 0x0002c800ff0c9b82 */ /* 0x000e700000000800 */
[----:B------:R-:W1:Y:S01]  /*4f80*/  @!P1 LDC R7, c[0x0][0xb0c] ;  /* 0x0002c300ff079b82 */ /* 0x000e620000000800 */
[----:B--2---:R2:W-:Y:S01]  /*4f90*/  SYNCS.ARRIVE.TRANS64.RED.A1T0 RZ, [R0+URZ], RZ ;  /* 0x000000ff00ff79a7 */ /* 0x0045e200081004ff */
[----:B---3--:R-:W-:Y:S04]  /*4fa0*/  LOP3.LUT P4, RZ, R18, 0x1, RZ, 0xc0, !PT ;  /* 0x0000000112ff7812 */ /* 0x008fe8000788c0ff */
[----:B------:R-:W-:Y:S09]  /*4fb0*/  P2R R103, PR, RZ, 0x10 ;  /* 0x00000010ff677803 */ /* 0x000ff20000000000 */
[----:B------:R-:W-:Y:S02]  /*4fc0*/  @P4 MOV R44, R16 ;  /* 0x00000010002c4202 */ /* 0x000fe40000000f00 */
[----:B------:R-:W-:Y:S01]  /*4fd0*/  @P4 LOP3.LUT R43, R17, 0xffff, RZ, 0xc0, !PT ;  /* 0x0000ffff112b4812 */ /* 0x000fe200078ec0ff */
[----:B--2-4-:R-:W-:Y:S06]  /*4fe0*/  @!P0 BRA `(.L_x_86) ;  /* 0x0000000000a48947 */ /* 0x014fec0003800000 */
[----:B------:R-:W-:Y:S01]  /*4ff0*/  IMAD.HI.U32 R0, R90, R39, RZ ;  /* 0x000000275a007227 */ /* 0x000fe200078e00ff */
[----:B------:R-:W-:Y:S02]  /*5000*/  ISETP.NE.AND P0, PT, R38, 0x1, PT ;  /* 0x000000012600780c */ /* 0x000fe40003f05270 */
[----:B------:R-:W-:Y:S01]  /*5010*/  ISETP.NE.AND P2, PT, R40, 0x1, PT ;  /* 0x000000012800780c */ /* 0x000fe20003f45270 */
[----:B------:R-:W-:Y:S01]  /*5020*/  IMAD.HI.U32 R4, R91, R84, RZ ;  /* 0x000000545b047227 */ /* 0x000fe200078e00ff */
[----:B------:R-:W-:Y:S02]  /*5030*/  SHF.R.U32.HI R0, RZ, R89, R0 ;  /* 0x00000059ff007219 */ /* 0x000fe40000011600 */
[----:B------:R-:W-:Y:S01]  /*5040*/  ISETP.NE.AND P3, PT, R42, 0x1, PT ;  /* 0x000000012a00780c */ /* 0x000fe20003f65270 */
[----:B------:R-:W-:Y:S01]  /*5050*/  IMAD.HI.U32 R6, R43, R39, RZ ;  /* 0x000000272b067227 */ /* 0x000fe200078e00ff */
[-C--:B------:R-:W-:Y:S02]  /*5060*/  SHF.R.U32.HI R4, RZ, R85.reuse, R4 ;  /* 0x00000055ff047219 */ /* 0x080fe40000011604 */
[----:B------:R-:W-:Y:S01]  /*5070*/  SEL R0, R90, R0, !P0 ;  /* 0x000000005a007207 */ /* 0x000fe20004000000 */
[----:B------:R-:W-:Y:S01]  /*5080*/  IMAD.HI.U32 R5, R44, R84, RZ ;  /* 0x000000542c057227 */ /* 0x000fe200078e00ff */
[----:B------:R-:W-:Y:S03]  /*5090*/  SEL R4, R91, R4, !P3 ;  /* 0x000000045b047207 */ /* 0x000fe60005800000 */
[-C--:B------:R-:W-:Y:S01]  /*50a0*/  IMAD.HI.U32 R3, R0, R36.reuse, RZ ;  /* 0x0000002400037227 */ /* 0x080fe200078e00ff */
[----:B------:R-:W-:Y:S03]  /*50b0*/  SHF.R.U32.HI R5, RZ, R85, R5 ;  /* 0x00000055ff057219 */ /* 0x000fe60000011605 */
[----:B------:R-:W-:Y:S01]  /*50c0*/  IMAD.HI.U32 R2, R4, R36, RZ ;  /* 0x0000002404027227 */ /* 0x000fe200078e00ff */
[----:B------:R-:W-:Y:S02]  /*50d0*/  @P2 SHF.R.U32.HI R0, RZ, R37, R3 ;  /* 0x00000025ff002219 */ /* 0x000fe40000011603 */
[----:B------:R-:W-:Y:S02]  /*50e0*/  SHF.R.U32.HI R3, RZ, R89, R6 ;  /* 0x00000059ff037219 */ /* 0x000fe40000011606 */
[----:B------:R-:W-:Y:S01]  /*50f0*/  @P2 SHF.R.U32.HI R4, RZ, R37, R2 ;  /* 0x00000025ff042219 */ /* 0x000fe20000011602 */
[----:B------:R-:W-:Y:S01]  /*5100*/  IMAD R0, R40, R0, RZ ;  /* 0x0000000028007224 */ /* 0x000fe200078e02ff */
[----:B------:R-:W-:Y:S02]  /*5110*/  SEL R3, R43, R3, !P0 ;  /* 0x000000032b037207 */ /* 0x000fe40004000000 */
[----:B------:R-:W-:Y:S01]  /*5120*/  SEL R2, R44, R5, !P3 ;  /* 0x000000052c027207 */ /* 0x000fe20005800000 */
[----:B------:R-:W-:Y:S01]  /*5130*/  IMAD R5, R40, R4, RZ ;  /* 0x0000000428057224 */ /* 0x000fe200078e02ff */
[C---:B------:R-:W-:Y:S01]  /*5140*/  ISETP.GE.AND P0, PT, R3.reuse, R0, PT ;  /* 0x000000000300720c */ /* 0x040fe20003f06270 */
[C---:B------:R-:W-:Y:S03]  /*5150*/  IMAD.HI.U32 R0, R3.reuse, R36, RZ ;  /* 0x0000002403007227 */ /* 0x040fe600078e00ff */
[C---:B------:R-:W-:Y:S02]  /*5160*/  ISETP.GE.OR P0, PT, R2.reuse, R5, P0 ;  /* 0x000000050200720c */ /* 0x040fe40000706670 */
[----:B------:R-:W-:Y:S04]  /*5170*/  SHF.R.U32.HI R0, RZ, R37, R0 ;  /* 0x00000025ff007219 */ /* 0x000fe80000011600 */
[C---:B------:R-:W-:Y:S05]  /*5180*/  SEL R6, R3.reuse, R0, !P2 ;  /* 0x0000000003067207 */ /* 0x040fea0005000000 */
        /* <DEDUP_REMOVED lines=14> */
[----:B------:R-:W-:Y:S07]  /*5270*/  IMAD R43, R3, R38, R43 ;  /* 0x00000026032b7224 */ /* 0x000fee00078e022b */
.L_x_86:
[----:B-1----:R-:W-:Y:S01]  /*5280*/  @!P1 ISETP.NE.AND P0, PT, R8, 0x1, PT ;  /* 0x000000010800980c */ /* 0x002fe20003f05270 */
[----:B------:R-:W-:Y:S01]  /*5290*/  @!P1 IMAD.HI.U32 R2, R43, R9, RZ ;  /* 0x000000092b029227 */ /* 0x000fe200078e00ff */
[----:B------:R-:W-:Y:S01]  /*52a0*/  R2UR UR42, R15 ;  /* 0x000000000f2a72ca */ /* 0x000fe200000e0000 */
[----:B------:R-:W-:Y:S01]  /*52b0*/  BSSY.RECONVERGENT B6, `(.L_x_87) ;  /* 0x0000031000067945 */ /* 0x000fe20003800200 */
[----:B------:R-:W-:Y:S01]  /*52c0*/  R2UR UR41, R14 ;  /* 0x000000000e2972ca */ /* 0x000fe200000e0000 */
[C---:B------:R-:W-:Y:S01]  /*52d0*/  @!P1 IMAD.HI.U32 R0, R44.reuse, R10, RZ ;  /* 0x0000000a2c009227 */ /* 0x040fe200078e00ff */
[----:B------:R-:W-:Y:S02]  /*52e0*/  @!P1 SHF.R.U32.HI R2, RZ, R12, R2 ;  /* 0x0000000cff029219 */ /* 0x000fe40000011602 */
[----:B------:R-:W-:Y:S01]  /*52f0*/  @!P1 ISETP.NE.AND P2, PT, R7, 0x1, PT ;  /* 0x000000010700980c */ /* 0x000fe20003f45270 */
[----:B------:R-:W-:Y:S01]  /*5300*/  VIADD R105, R105, 0x1 ;  /* 0x0000000169697836 */ /* 0x000fe20000000000 */
[----:B------:R-:W-:Y:S02]  /*5310*/  @!P1 SEL R2, R43, R2, !P0 ;  /* 0x000000022b029207 */ /* 0x000fe40004000000 */
[----:B------:R-:W-:Y:S02]  /*5320*/  @!P1 SHF.R.U32.HI R0, RZ, R11, R0 ;  /* 0x0000000bff009219 */ /* 0x000fe40000011600 */
[----:B------:R-:W-:Y:S01]  /*5330*/  LOP3.LUT P0, RZ, R93, 0x1b0, RZ, 0xc0, !PT ;  /* 0x000001b05dff7812 */ /* 0x000fe2000780c0ff */
[----:B------:R-:W-:Y:S01]  /*5340*/  USHF.L.U32 UR42, UR42, 0x7, URZ ;  /* 0x000000072a2a7899 */ /* 0x000fe200080006ff */
[----:B------:R-:W-:Y:S01]  /*5350*/  @!P1 SEL R3, R44, R0, !P2 ;  /* 0x000000002c039207 */ /* 0x000fe20005000000 */
[----:B------:R-:W-:Y:S01]  /*5360*/  USHF.L.U32 UR41, UR41, 0x7, URZ ;  /* 0x0000000729297899 */ /* 0x000fe200080006ff */
[----:B------:R-:W-:Y:S03]  /*5370*/  @P4 SHF.R.U32.HI R94, RZ, 0x10, R17 ;  /* 0x00000010ff5e4819 */ /* 0x000fe60000011611 */
[----:B------:R-:W-:Y:S02]  /*5380*/  @!P1 IMAD.IADD R0, R2, 0x1, -R3 ;  /* 0x0000000102009824 */ /* 0x000fe400078e0a03 */
[----:B------:R-:W-:Y:S02]  /*5390*/  @!P1 IMAD.IADD R2, R3, 0x1, -R2 ;  /* 0x0000000103029824 */ /* 0x000fe400078e0a02 */
[----:B------:R-:W-:Y:S02]  /*53a0*/  @!P1 IMAD R44, R0, R7, R44 ;  /* 0x00000007002c9224 */ /* 0x000fe400078e022c */
[----:B------:R-:W-:Y:S01]  /*53b0*/  @!P1 IMAD R43, R2, R8, R43 ;  /* 0x00000008022b9224 */ /* 0x000fe200078e022b */
[----:B------:R-:W-:Y:S06]  /*53c0*/  @!P0 BRA `(.L_x_88) ;  /* 0x00000000007c8947 */ /* 0x000fec0003800000 */
[----:B------:R-:W1:Y:S01]  /*53d0*/  LDCU.64 UR8, c[0x4][0x80] ;  /* 0x01001000ff0877ac */ /* 0x000e620008000a00 */
[----:B------:R-:W-:Y:S01]  /*53e0*/  MOV R2, 0x0 ;  /* 0x0000000000027802 */ /* 0x000fe20000000f00 */
[----:B------:R-:W-:Y:S02]  /*53f0*/  HFMA2 R12, -RZ, RZ, 0, 5.9604644775390625e-08 ;  /* 0x00000001ff0c7431 */ /* 0x000fe400000001ff */
[----:B------:R-:W-:Y:S01]  /*5400*/  IMAD.MOV.U32 R8, RZ, RZ, 0x70 ;  /* 0x00000070ff087424 */ /* 0x000fe200078e00ff */
[----:B------:R2:W3:Y:S01]  /*5410*/  LDC.64 R14, c[0x4][R2] ;  /* 0x01000000020e7b82 */ /* 0x0004e20000000a00 */
[----:B------:R-:W4:Y:S01]  /*5420*/  LDCU.64 UR6, c[0x4][0x88] ;  /* 0x01001100ff0677ac */ /* 0x000f220008000a00 */
[----:B------:R-:W-:Y:S01]  /*5430*/  IMAD.MOV.U32 R13, RZ, RZ, RZ ;  /* 0x000000ffff0d7224 */ /* 0x000fe200078e00ff */
[----:B------:R-:W2:Y:S01]  /*5440*/  LDCU.64 UR4, c[0x4][0x8] ;  /* 0x01000100ff0477ac */ /* 0x000ea20008000a00 */
[----:B-1----:R-:W-:Y:S01]  /*5450*/  MOV R5, UR9 ;  /* 0x0000000900057c02 */ /* 0x002fe20008000f00 */
[----:B------:R-:W-:Y:S01]  /*5460*/  IMAD.U32 R4, RZ, RZ, UR8 ;  /* 0x00000008ff047e24 */ /* 0x000fe2000f8e00ff */
[----:B----4-:R-:W-:Y:S01]  /*5470*/  MOV R7, UR7 ;  /* 0x0000000700077c02 */ /* 0x010fe20008000f00 */
[----:B------:R-:W-:Y:S01]  /*5480*/  IMAD.U32 R6, RZ, RZ, UR6 ;  /* 0x00000006ff067e24 */ /* 0x000fe2000f8e00ff */
[----:B--2---:R-:W-:Y:S01]  /*5490*/  MOV R11, UR5 ;  /* 0x00000005000b7c02 */ /* 0x004fe20008000f00 */
[----:B------:R-:W-:Y:S02]  /*54a0*/  IMAD.U32 R10, RZ, RZ, UR4 ;  /* 0x00000004ff0a7e24 */ /* 0x000fe4000f8e00ff */
[----:B------:R-:W-:Y:S07]  /*54b0*/  LEPC R20, `(.L_x_89) ;  /* 0x000000001014794e */ /* 0x000fee0000000000 */
[----:B---3-5:R-:W-:Y:S05]  /*54c0*/  CALL.ABS.NOINC R14 ;  /* 0x000000000e007343 */ /* 0x028fea0003c00000 */
.L_x_89:
[----:B------:R-:W1:Y:S01]  /*54d0*/  LDCU.64 UR8, c[0x4][0x80] ;  /* 0x01001000ff0877ac */ /* 0x000e620008000a00 */
[----:B------:R-:W2:Y:S01]  /*54e0*/  LDC.64 R2, c[0x4][R2] ;  /* 0x0100000002027b82 */ /* 0x000ea20000000a00 */
[----:B------:R-:W-:Y:S02]  /*54f0*/  HFMA2 R12, -RZ, RZ, 0, 5.9604644775390625e-08 ;  /* 0x00000001ff0c7431 */ /* 0x000fe400000001ff */
[----:B------:R-:W-:Y:S02]  /*5500*/  IMAD.MOV.U32 R8, RZ, RZ, 0x70 ;  /* 0x00000070ff087424 */ /* 0x000fe400078e00ff */
[----:B------:R-:W-:Y:S01]  /*5510*/  IMAD.MOV.U32 R13, RZ, RZ, RZ ;  /* 0x000000ffff0d7224 */ /* 0x000fe200078e00ff */
[----:B------:R-:W3:Y:S01]  /*5520*/  LDCU.64 UR6, c[0x4][0x88] ;  /* 0x01001100ff0677ac */ /* 0x000ee20008000a00 */
[----:B------:R-:W4:Y:S01]  /*5530*/  LDCU.64 UR4, c[0x4][0x8] ;  /* 0x01000100ff0477ac */ /* 0x000f220008000a00 */
[----:B-1----:R-:W-:Y:S02]  /*5540*/  MOV R4, UR8 ;  /* 0x0000000800047c02 */ /* 0x002fe40008000f00 */
[----:B------:R-:W-:Y:S02]  /*5550*/  MOV R5, UR9 ;  /* 0x0000000900057c02 */ /* 0x000fe40008000f00 */
[----:B---3--:R-:W-:Y:S01]  /*5560*/  MOV R7, UR7 ;  /* 0x0000000700077c02 */ /* 0x008fe20008000f00 */
[----:B------:R-:W-:Y:S01]  /*5570*/  IMAD.U32 R6, RZ, RZ, UR6 ;  /* 0x00000006ff067e24 */ /* 0x000fe2000f8e00ff */
[----:B----4-:R-:W-:Y:S01]  /*5580*/  MOV R11, UR5 ;  /* 0x00000005000b7c02 */ /* 0x010fe20008000f00 */
[----:B------:R-:W-:Y:S02]  /*5590*/  IMAD.U32 R10, RZ, RZ, UR4 ;  /* 0x00000004ff0a7e24 */ /* 0x000fe4000f8e00ff */
[----:B------:R-:W-:Y:S07]  /*55a0*/  LEPC R20, `(.L_x_88) ;  /* 0x000000001014794e */ /* 0x000fee0000000000 */
[----:B--2---:R-:W-:Y:S05]  /*55b0*/  CALL.ABS.NOINC R2 ;  /* 0x0000000002007343 */ /* 0x004fea0003c00000 */
.L_x_88:
[----:B------:R-:W-:Y:S05]  /*55c0*/  BSYNC.RECONVERGENT B6 ;  /* 0x0000000000067941 */ /* 0x000fea0003800200 */
.L_x_87:
[----:B------:R-:W-:Y:S01]  /*55d0*/  ISETP.NE.U32.AND P4, PT, R82, RZ, PT ;  /* 0x000000ff5200720c */ /* 0x000fe20003f85070 */
[----:B------:R-:W-:Y:S01]  /*55e0*/  UISETP.NE.AND UP2, UPT, UR50, URZ, UPT ;  /* 0x000000ff3200728c */ /* 0x000fe2000bf45270 */
[----:B------:R-:W-:Y:S01]  /*55f0*/  ISETP.NE.U32.AND P2, PT, RZ, UR38, PT ;  /* 0x00000026ff007c0c */ /* 0x000fe2000bf45070 */
[----:B------:R-:W-:Y:S01]  /*5600*/  UISETP.NE.U32.AND UP1, UPT, UR44, URZ, UPT ;  /* 0x000000ff2c00728c */ /* 0x000fe2000bf25070 */
[----:B------:R-:W-:Y:S01]  /*5610*/  ISETP.NE.AND.EX P4, PT, R83, RZ, PT, P4 ;  /* 0x000000ff5300720c */ /* 0x000fe20003f85340 */
[----:B------:R-:W-:Y:S01]  /*5620*/  UPLOP3.LUT UP0, UPT, UPT, UPT, UPT, 0x40, 0x4 ;  /* 0x000000000004789c */ /* 0x000fe20003f0e870 */
[----:B------:R-:W-:Y:S01]  /*5630*/  ISETP.NE.AND.EX P2, PT, RZ, UR39, PT, P2 ;  /* 0x00000027ff007c0c */ /* 0x000fe2000bf45320 */
[----:B------:R-:W-:Y:S01]  /*5640*/  UISETP.NE.AND.EX UP1, UPT, UR45, URZ, UPT, UP1 ;  /* 0x000000ff2d00728c */ /* 0x000fe2000bf25310 */
[----:B------:R-:W-:Y:S04]  /*5650*/  PLOP3.LUT P1, PT, PT, PT, UP2, 0x80, 0x8 ;  /* 0x000000000008781c */ /* 0x000fe80003f2f028 */
[----:B------:R-:W-:Y:S06]  /*5660*/  @UP2 UPLOP3.LUT UP0, UPT, UPT, UPT, UP1, 0x80, 0x8 ;  /* 0x000000000008289c */ /* 0x000fec0003f0f010 */
[----:B------:R-:W-:Y:S01]  /*5670*/  PLOP3.LUT P0, PT, PT, PT, UP0, 0x80, 0x8 ;  /* 0x000000000008781c */ /* 0x000fe20003f0f008 */
[----:B------:R-:W-:Y:S01]  /*5680*/  @!UPT UIADD3 URZ, UPT, UPT, URZ, URZ, URZ ;  /* 0x000000fffffff290 */ /* 0x000fe2000fffe0ff */
[----:B------:R-:W-:Y:S11]  /*5690*/  BRA.U !UP1, `(.L_x_90) ;  /* 0x0000000109387547 */ /* 0x000ff6000b800000 */
[----:B------:R-:W-:Y:S01]  /*56a0*/  UISETP.NE.U32.AND UP0, UPT, UR38, URZ, UPT ;  /* 0x000000ff2600728c */ /* 0x000fe2000bf05070 */
[----:B------:R-:W-:Y:S02]  /*56b0*/  HFMA2 R0, -RZ, RZ, 0, 5.9604644775390625e-08 ;  /* 0x00000001ff007431 */ /* 0x000fe400000001ff */
[----:B------:R-:W-:Y:S01]  /*56c0*/  IMAD.MOV.U32 R88, RZ, RZ, 0x1 ;  /* 0x00000001ff587424 */ /* 0x000fe200078e00ff */
[----:B------:R-:W-:Y:S06]  /*56d0*/  UISETP.NE.AND.EX UP0, UPT, UR39, URZ, UPT, UP0 ;  /* 0x000000ff2700728c */ /* 0x000fec000bf05300 */
[----:B------:R-:W-:Y:S05]  /*56e0*/  PLOP3.LUT P3, PT, PT, PT, UP0, 0x80, 0x8 ;  /* 0x000000000008781c */ /* 0x000fea0003f6f008 */
[----:B------:R-:W1:Y:S01]  /*56f0*/  @UP0 LDCU.64 UR6, c[0x0][0x888] ;  /* 0x00011100ff0607ac */ /* 0x000e620008000a00 */
[----:B------:R-:W-:Y:S07]  /*5700*/  @UP0 UIMAD UR4, UR36, UR44, URZ ;  /* 0x0000002c240402a4 */ /* 0x000fee000f8e02ff */
[----:B------:R-:W-:Y:S01]  /*5710*/  @!P3 PRMT R88, R0, 0x7610, R88 ;  /* 0x000076100058b816 */ /* 0x000fe20000000058 */
[----:B-1----:R-:W-:Y:S03]  /*5720*/  @UP0 UIMAD.WIDE UR6, UR4, 0x4, UR6 ;  /* 0x00000004040608a5 */ /* 0x002fe6000f8e0206 */
[----:B------:R-:W1:Y:S03]  /*5730*/  @!UP0 LDCU UR4, c[0x0][0x880] ;  /* 0x00011000ff0487ac */ /* 0x000e660008000800 */
[----:B------:R-:W-:Y:S01]  /*5740*/  IMAD.U32 R2, RZ, RZ, UR6 ;  /* 0x00000006ff027e24 */ /* 0x000fe2000f8e00ff */
[----:B------:R-:W-:Y:S05]  /*5750*/  MOV R3, UR7 ;  /* 0x0000000700037c02 */ /* 0x000fea0008000f00 */
[----:B-----5:R2:W5:Y:S02]  /*5760*/  @P3 LDG.E R49, desc[UR46][R2.64] ;  /* 0x0000002e02313981 */ /* 0x020564000c1e1900 */
[----:B-12---:R-:W-:Y:S02]  /*5770*/  @!P3 IMAD.U32 R49, RZ, RZ, UR4 ;  /* 0x00000004ff31be24 */ /* 0x006fe4000f8e00ff */
.L_x_90:
[----:B------:R-:W-:Y:S05]  /*5780*/  @!P4 BRA `(.L_x_91) ;  /* 0x000000000020c947 */ /* 0x000fea0003800000 */
[----:B------:R-:W-:Y:S04]  /*5790*/  ISETP.NE.U32.AND P3, PT, R80, RZ, PT ;  /* 0x000000ff5000720c */ /* 0x000fe80003f65070 */
[----:B------:R-:W-:Y:S11]  /*57a0*/  ISETP.NE.AND.EX P3, PT, R81, RZ, PT, P3 ;  /* 0x000000ff5100720c */ /* 0x000ff60003f65330 */
[----:B------:R-:W-:Y:S02]  /*57b0*/  @!UPT UIADD3 URZ, UPT, UPT, URZ, URZ, URZ ;  /* 0x000000fffffff290 */ /* 0x000fe4000fffe0ff */
[----:B------:R-:W1:Y:S01]  /*57c0*/  @P3 LDC.64 R2, c[0x0][0x8a8] ;  /* 0x00022a00ff023b82 */ /* 0x000e620000000a00 */
[----:B------:R-:W-:Y:S04]  /*57d0*/  @P3 IMAD R0, R82, UR36, RZ ;  /* 0x0000002452003c24 */ /* 0x000fe8000f8e02ff */
[----:B-1----:R-:W-:Y:S05]  /*57e0*/  @P3 IMAD.WIDE R2, R0, 0x4, R2 ;  /* 0x0000000400023825 */ /* 0x002fea00078e0202 */
[----:B-----5:R1:W5:Y:S02]  /*57f0*/  @P3 LDG.E R47, desc[UR46][R2.64] ;  /* 0x0000002e022f3981 */ /* 0x020364000c1e1900 */
[----:B-1----:R-:W2:Y:S02]  /*5800*/  @!P3 LDC R47, c[0x0][0x8a0] ;  /* 0x00022800ff2fbb82 */ /* 0x002ea40000000800 */
.L_x_91:
[----:B-----5:R-:W-:Y:S01]  /*5810*/  FSETP.NEU.AND P3, PT, R49, RZ, PT ;  /* 0x000000ff3100720b */ /* 0x020fe20003f6d000 */
[----:B------:R-:W-:Y:S01]  /*5820*/  BSSY B1, `(.L_x_92) ;  /* 0x0000039000017945 */ /* 0x000fe20003800000 */
[----:B------:R-:W-:Y:S01]  /*5830*/  SEL R3, RZ, 0xffffffff, P2 ;  /* 0xffffffffff037807 */ /* 0x000fe20001000000 */
[----:B------:R-:W-:Y:S01]  /*5840*/  IMAD.MOV.U32 R66, RZ, RZ, 0x1 ;  /* 0x00000001ff427424 */ /* 0x000fe200078e00ff */
[----:B------:R-:W-:Y:S01]  /*5850*/  @P1 LOP3.LUT P2, RZ, R88, 0xff, RZ, 0xc0, !PT ;  /* 0x000000ff58ff1812 */ /* 0x000fe2000784c0ff */
[----:B------:R-:W-:Y:S01]  /*5860*/  IMAD R48, R45, 0x80, R46 ;  /* 0x000000802d307824 */ /* 0x000fe200078e022e */
[----:B------:R-:W-:Y:S01]  /*5870*/  @P1 SEL R0, RZ, 0xffffffff, P3 ;  /* 0xffffffffff001807 */ /* 0x000fe20001800000 */
[----:B------:R-:W-:Y:S01]  /*5880*/  IMAD R106, R101, -0x10, R99 ;  /* 0xfffffff0656a7824 */ /* 0x000fe200078e0263 */
[----:B------:R-:W-:Y:S01]  /*5890*/  LOP3.LUT R97, R97, 0x1, RZ, 0x3c, !PT ;  /* 0x0000000161617812 */ /* 0x000fe200078e3cff */
[----:B------:R-:W-:Y:S01]  /*58a0*/  IMAD.MOV.U32 R65, RZ, RZ, RZ ;  /* 0x000000ffff417224 */ /* 0x000fe200078e00ff */
[----:B------:R-:W-:Y:S02]  /*58b0*/  @P0 SEL R0, R3, R0, !P2 ;  /* 0x0000000003000207 */ /* 0x000fe40005000000 */
[----:B------:R-:W-:Y:S02]  /*58c0*/  CS2R R78, SRZ ;  /* 0x00000000004e7805 */ /* 0x000fe4000001ff00 */
[----:B------:R-:W-:Y:S02]  /*58d0*/  LEA R64, R45, UR48, 0x3 ;  /* 0x000000302d407c11 */ /* 0x000fe4000f8e18ff */
[----:B------:R-:W-:Y:S02]  /*58e0*/  CS2R R76, SRZ ;  /* 0x00000000004c7805 */ /* 0x000fe4000001ff00 */
[----:B------:R-:W-:Y:S02]  /*58f0*/  @P1 LOP3.LUT R0, R0, 0x1, RZ, 0xc0, !PT ;  /* 0x0000000100001812 */ /* 0x000fe400078ec0ff */
[----:B------:R-:W-:Y:S02]  /*5900*/  CS2R R70, SRZ ;  /* 0x0000000000467805 */ /* 0x000fe4000001ff00 */
[----:B------:R-:W-:Y:S02]  /*5910*/  PLOP3.LUT P2, PT, PT, PT, UP1, 0x80, 0x8 ;  /* 0x000000000008781c */ /* 0x000fe40003f4f018 */
[----:B------:R-:W-:Y:S02]  /*5920*/  CS2R R68, SRZ ;  /* 0x0000000000447805 */ /* 0x000fe4000001ff00 */
[----:B------:R-:W-:Y:S02]  /*5930*/  ISETP.NE.U32.OR P5, PT, R0, 0x1, !P1 ;  /* 0x000000010000780c */ /* 0x000fe40004fa5470 */
[----:B------:R-:W-:Y:S02]  /*5940*/  CS2R R62, SRZ ;  /* 0x00000000003e7805 */ /* 0x000fe4000001ff00 */
[----:B------:R-:W-:Y:S02]  /*5950*/  LOP3.LUT P4, R104, R88, 0xff, RZ, 0xc0, !PT ;  /* 0x000000ff58687812 */ /* 0x000fe4000788c0ff */
[----:B------:R-:W-:Y:S02]  /*5960*/  CS2R R60, SRZ ;  /* 0x00000000003c7805 */ /* 0x000fe4000001ff00 */
[----:B------:R-:W-:Y:S02]  /*5970*/  SEL R2, RZ, 0xffffffff, P3 ;  /* 0xffffffffff027807 */ /* 0x000fe40001800000 */
[----:B------:R-:W-:Y:S02]  /*5980*/  CS2R R58, SRZ ;  /* 0x00000000003a7805 */ /* 0x000fe4000001ff00 */
[----:B------:R-:W-:Y:S02]  /*5990*/  P2R R107, PR, RZ, 0x20 ;  /* 0x00000020ff6b7803 */ /* 0x000fe40000000000 */
[----:B------:R-:W-:Y:S02]  /*59a0*/  CS2R R56, SRZ ;  /* 0x0000000000387805 */ /* 0x000fe4000001ff00 */
[----:B------:R-:W-:Y:S02]  /*59b0*/  @P2 SEL R2, R3, R2, !P4 ;  /* 0x0000000203022207 */ /* 0x000fe40006000000 */
[----:B------:R-:W-:Y:S02]  /*59c0*/  @P5 SHF.L.U32 R0, R97, 0x1f, RZ ;  /* 0x0000001f61005819 */ /* 0x000fe400000006ff */
[----:B------:R-:W-:Y:S02]  /*59d0*/  LOP3.LUT R2, R2, 0x1, RZ, 0xc0, !PT ;  /* 0x0000000102027812 */ /* 0x000fe400078ec0ff */
[----:B------:R1:W3:Y:S02]  /*59e0*/  @P5 SYNCS.PHASECHK.TRANS64.TRYWAIT P1, [UR48+0x60], R0 ;  /* 0x00006000ff0055a7 */ /* 0x0002e40008021130 */
[----:B------:R-:W-:Y:S04]  /*59f0*/  ISETP.NE.U32.AND P2, PT, R2, 0x1, PT ;  /* 0x000000010200780c */ /* 0x000fe80003f45070 */
[----:B------:R-:W-:Y:S02]  /*5a00*/  P2R R67, PR, RZ, 0x4 ;  /* 0x00000004ff437803 */ /* 0x000fe40000000000 */
[----:B-1----:R-:W-:Y:S04]  /*5a10*/  SHF.L.U32 R0, R96, 0x1f, RZ ;  /* 0x0000001f60007819 */ /* 0x002fe800000006ff */
[----:B------:R1:W4:Y:S01]  /*5a20*/  SYNCS.PHASECHK.TRANS64.TRYWAIT P0, [R64+URZ+0xd0], R0 ;  /* 0x0000d000400075a7 */ /* 0x00032200080011ff */
[----:B---3--:R-:W-:Y:S01]  /*5a30*/  @P5 SEL R66, RZ, 0x1, !P1 ;  /* 0x00000001ff425807 */ /* 0x008fe20004800000 */
[----:B-1----:R-:W-:Y:S06]  /*5a40*/  @!P5 BRA `(.L_x_93) ;  /* 0x000000000058d947 */ /* 0x002fec0003800000 */
[----:B------:R-:W-:Y:S01]  /*5a50*/  IMAD.MOV.U32 R79, RZ, RZ, RZ ;  /* 0x000000ffff4f7224 */ /* 0x000fe200078e00ff */
[----:B------:R-:W-:Y:S01]  /*5a60*/  ISETP.NE.AND P1, PT, R66, RZ, PT ;  /* 0x000000ff4200720c */ /* 0x000fe20003f25270 */
[----:B------:R-:W-:Y:S01]  /*5a70*/  BSSY B0, `(.L_x_94) ;  /* 0x000000c000007945 */ /* 0x000fe20003800000 */
[----:B------:R-:W-:Y:S02]  /*5a80*/  CS2R R58, SRZ ;  /* 0x00000000003a7805 */ /* 0x000fe4000001ff00 */
[----:B------:R-:W-:Y:S02]  /*5a90*/  CS2R R56, SRZ ;  /* 0x0000000000387805 */ /* 0x000fe4000001ff00 */
[----:B------:R-:W-:Y:S02]  /*5aa0*/  CS2R R62, SRZ ;  /* 0x00000000003e7805 */ /* 0x000fe4000001ff00 */
[----:B------:R-:W-:Y:S02]  /*5ab0*/  CS2R R60, SRZ ;  /* 0x00000000003c7805 */ /* 0x000fe4000001ff00 */
[----:B------:R-:W-:Y:S02]  /*5ac0*/  CS2R R70, SRZ ;  /* 0x0000000000467805 */ /* 0x000fe4000001ff00 */
[----:B------:R-:W-:Y:S02]  /*5ad0*/  CS2R R68, SRZ ;  /* 0x0000000000447805 */ /* 0x000fe4000001ff00 */
[----:B------:R-:W-:Y:S01]  /*5ae0*/  CS2R R76, SRZ ;  /* 0x00000000004c7805 */ /* 0x000fe2000001ff00 */
[----:B------:R-:W-:Y:S06]  /*5af0*/  @P1 BRA `(.L_x_95) ;  /* 0x00000000000c1947 */ /* 0x000fec0003800000 */
[----:B------:R-:W-:Y:S04]  /*5b00*/  SHF.L.U32 R3, R97, 0x1f, RZ ;  /* 0x0000001f61037819 */ /* 0x000fe800000006ff */
[----:B------:R-:W1:Y:S02]  /*5b10*/  SYNCS.PHASECHK.TRANS64.TRYWAIT P1, [UR48+0x60], R3 ;  /* 0x00006003ff0075a7 */ /* 0x000e640008021130 */
[----:B-1----:R-:W-:Y:S05]  /*5b20*/  @!P1 BRA `(.L_x_96) ;  /* 0x0000003c00949947 */ /* 0x002fea0003800000 */
.L_x_95:
[----:B------:R-:W-:Y:S05]  /*5b30*/  BSYNC B0 ;  /* 0x0000000000007941 */ /* 0x000fea0003800000 */
.L_x_94:
[----:B------:R-:W-:Y:S01]  /*5b40*/  ISETP.NE.AND P1, PT, R67, RZ, PT ;  /* 0x000000ff4300720c */ /* 0x000fe20003f25270 */
[----:B------:R-:W-:Y:S11]  /*5b50*/  HFMA2 R65, -RZ, RZ, 0, 5.9604644775390625e-08 ;  /* 0x00000001ff417431 */ /* 0x000ff600000001ff */
[----:B------:R-:W-:Y:S01]  /*5b60*/  @!UPT UIADD3 URZ, UPT, UPT, URZ, URZ, URZ ;  /* 0x000000fffffff290 */ /* 0x000fe2000fffe0ff */
[----:B------:R3:W1:Y:S04]  /*5b70*/  @P1 LDS.128 R56, [R100] ;  /* 0x0000000064381984 */ /* 0x0006680000000c00 */
[----:B------:R3:W1:Y:S04]  /*5b80*/  @P1 LDS.128 R60, [R99+0x10] ;  /* 0x00001000633c1984 */ /* 0x0006680000000c00 */
[----:B------:R3:W1:Y:S04]  /*5b90*/  @P1 LDS.128 R68, [R98+0x20] ;  /* 0x0000200062441984 */ /* 0x0006680000000c00 */
[----:B------:R3:W1:Y:S02]  /*5ba0*/  @P1 LDS.128 R76, [R106+0x30] ;  /* 0x000030006a4c1984 */ /* 0x0006640000000c00 */
.L_x_93:
[----:B------:R-:W-:Y:S05]  /*5bb0*/  BSYNC B1 ;  /* 0x0000000000017941 */ /* 0x000fea0003800000 */
.L_x_92:
[----:B-1----:R-:W-:Y:S04]  /*5bc0*/  SHF.R.U32.HI R2, RZ, 0x15, R48 ;  /* 0x00000015ff027819 */ /* 0x002fe80000011630 */
[----:B------:R-:W-:Y:S01]  /*5bd0*/  LOP3.LUT P1, RZ, R2, 0x3, R92, 0x48, !PT ;  /* 0x0000000302ff7812 */ /* 0x000fe2000782485c */
[----:B------:R-:W-:Y:S01]  /*5be0*/  @!UPT UIADD3 URZ, UPT, UPT, URZ, URZ, URZ ;  /* 0x000000fffffff290 */ /* 0x000fe2000fffe0ff */
[----:B----4-:R-:W-:Y:S11]  /*5bf0*/  @P0 BRA `(.L_x_97) ;  /* 0x0000000000080947 */ /* 0x010ff60003800000 */
[----:B------:R-:W1:Y:S02]  /*5c00*/  SYNCS.PHASECHK.TRANS64.TRYWAIT P0, [R64+URZ+0xd0], R0 ;  /* 0x0000d000400075a7 */ /* 0x000e6400080011ff */
[----:B-1----:R-:W-:Y:S05]  /*5c10*/  @!P0 BRA `(.L_x_98) ;  /* 0x0000003c00708947 */ /* 0x002fea0003800000 */
.L_x_97:
[----:B------:R-:W-:Y:S05]  /*5c20*/  @!P1 BRA `(.L_x_99) ;  /* 0x0000000000409947 */ /* 0x000fea0003800000 */
[----:B------:R-:W4:Y:S01]  /*5c30*/  LDCU.64 UR8, c[0x4][0x70] ;  /* 0x01000e00ff0877ac */ /* 0x000f220008000a00 */
[----:B------:R-:W-:Y:S01]  /*5c40*/  MOV R3, 0x0 ;  /* 0x0000000000037802 */ /* 0x000fe20000000f00 */
[----:B------:R-:W-:Y:S02]  /*5c50*/  HFMA2 R12, -RZ, RZ, 0, 5.9604644775390625e-08 ;  /* 0x00000001ff0c7431 */ /* 0x000fe400000001ff */
[----:B------:R-:W-:Y:S02]  /*5c60*/  IMAD.MOV.U32 R8, RZ, RZ, 0x192 ;  /* 0x00000192ff087424 */ /* 0x000fe400078e00ff */
[----:B------:R-:W-:Y:S01]  /*5c70*/  IMAD.MOV.U32 R13, RZ, RZ, RZ ;  /* 0x000000ffff0d7224 */ /* 0x000fe200078e00ff */
[----:B------:R-:W5:Y:S01]  /*5c80*/  LDCU.64 UR6, c[0x4][0x78] ;  /* 0x01000f00ff0677ac */ /* 0x000f620008000a00 */
[----:B------:R-:W1:Y:S01]  /*5c90*/  LDC.64 R2, c[0x4][R3] ;  /* 0x0100000003027b82 */ /* 0x000e620000000a00 */
[----:B------:R-:W2:Y:S01]  /*5ca0*/  LDCU.64 UR4, c[0x4][0x10] ;  /* 0x01000200ff0477ac */ /* 0x000ea20008000a00 */
[----:B----4-:R-:W-:Y:S01]  /*5cb0*/  MOV R5, UR9 ;  /* 0x0000000900057c02 */ /* 0x010fe20008000f00 */
[----:B------:R-:W-:Y:S01]  /*5cc0*/  IMAD.U32 R4, RZ, RZ, UR8 ;  /* 0x00000008ff047e24 */ /* 0x000fe2000f8e00ff */
[----:B-----5:R-:W-:Y:S01]  /*5cd0*/  MOV R7, UR7 ;  /* 0x0000000700077c02 */ /* 0x020fe20008000f00 */
[----:B------:R-:W-:Y:S01]  /*5ce0*/  IMAD.U32 R6, RZ, RZ, UR6 ;  /* 0x00000006ff067e24 */ /* 0x000fe2000f8e00ff */
[----:B--2---:R-:W-:Y:S01]  /*5cf0*/  MOV R11, UR5 ;  /* 0x00000005000b7c02 */ /* 0x004fe20008000f00 */
[----:B------:R-:W-:Y:S02]  /*5d00*/  IMAD.U32 R10, RZ, RZ, UR4 ;  /* 0x00000004ff0a7e24 */ /* 0x000fe4000f8e00ff */
[----:B------:R-:W-:Y:S07]  /*5d10*/  LEPC R20, `(.L_x_99) ;  /* 0x000000001014794e */ /* 0x000fee0000000000 */
[----:B-1-3--:R-:W-:Y:S05]  /*5d20*/  CALL.ABS.NOINC R2 ;  /* 0x0000000002007343 */ /* 0x00afea0003c00000 */
.L_x_99:
[----:B------:R-:W-:Y:S05]  /*5d30*/  WARPSYNC.ALL ;  /* 0x0000000000007948 */ /* 0x000fea0003800000 */
[----:B------:R-:W-:Y:S01]  /*5d40*/  R2UR UR4, R48 ;  /* 0x00000000300472ca */ /* 0x000fe200000e0000 */
[--C-:B------:R-:W-:Y:S01]  /*5d50*/  HADD2.F32 R50, -RZ, R56.reuse.H0_H0 ;  /* 0x20000038ff327230 */ /* 0x100fe20000004100 */
[----:B------:R-:W-:Y:S01]  /*5d60*/  ISETP.NE.AND P0, PT, R102, RZ, PT ;  /* 0x000000ff6600720c */ /* 0x000fe20003f05270 */
[----:B------:R-:W-:Y:S01]  /*5d70*/  HADD2.F32 R51, -RZ, R56.H1_H1 ;  /* 0x30000038ff337230 */ /* 0x000fe20000004100 */
[----:B------:R-:W-:Y:S01]  /*5d80*/  BSSY.RECONVERGENT B0, `(.L_x_100) ;  /* 0x0000086000007945 */ /* 0x000fe20003800200 */
[--C-:B------:R-:W-:Y:S08]  /*5d90*/  HADD2.F32 R52, -RZ, R57.reuse.H0_H0 ;  /* 0x20000039ff347230 */ /* 0x100ff00000004100 */
[----:B------:R-:W1:Y:S02]  /*5da0*/  LDTM.x32 R4, tmem[UR4] ;  /* 0x00000004000479ee */ /* 0x000e6400082c0000 */
[C---:B-12---:R-:W-:Y:S01]  /*5db0*/  FMUL R0, R47.reuse, R4 ;  /* 0x000000042f007220 */ /* 0x046fe20000400000 */
[C---:B------:R-:W-:Y:S01]  /*5dc0*/  FMUL R2, R47.reuse, R5 ;  /* 0x000000052f027220 */ /* 0x040fe20000400000 */
[C---:B------:R-:W-:Y:S01]  /*5dd0*/  FMUL R4, R47.reuse, R8 ;  /* 0x000000082f047220 */ /* 0x040fe20000400000 */
[----:B------:R-:W-:Y:S01]  /*5de0*/  FMUL R3, R47, R6 ;  /* 0x000000062f037220 */ /* 0x000fe20000400000 */
[C---:B------:R-:W-:Y:S01]  /*5df0*/  FFMA R0, R49.reuse, R50, R0 ;  /* 0x0000003231007223 */ /* 0x040fe20000000000 */
[----:B------:R-:W-:Y:S01]  /*5e00*/  FFMA R2, R49, R51, R2 ;  /* 0x0000003331027223 */ /* 0x000fe20000000002 */
[C---:B------:R-:W-:Y:S01]  /*5e10*/  FMUL R5, R47.reuse, R9 ;  /* 0x000000092f057220 */ /* 0x040fe20000400000 */
        /* <DEDUP_REMOVED lines=16> */
[----:B------:R-:W-:Y:S02]  /*5f20*/  HADD2.F32 R32, -RZ, R57.H1_H1 ;  /* 0x30000039ff207230 */ /* 0x000fe40000004100 */
[C---:B------:R-:W-:Y:S01]  /*5f30*/  FMUL R26, R47.reuse, R30 ;  /* 0x0000001e2f1a7220 */ /* 0x040fe20000400000 */
[----:B------:R-:W-:Y:S01]  /*5f40*/  FMUL R29, R47, R33 ;  /* 0x000000212f1d7220 */ /* 0x000fe20000400000 */
[--C-:B------:R-:W-:Y:S02]  /*5f50*/  HADD2.F32 R33, -RZ, R58.reuse.H0_H0 ;  /* 0x2000003aff217230 */ /* 0x100fe40000004100 */
[----:B------:R-:W-:Y:S01]  /*5f60*/  FFMA R3, R49, R52, R3 ;  /* 0x0000003431037223 */ /* 0x000fe20000000003 */
[C---:B------:R-:W-:Y:S01]  /*5f70*/  FMUL R7, R47.reuse, R7 ;  /* 0x000000072f077220 */ /* 0x040fe20000400000 */
[----:B------:R-:W-:Y:S01]  /*5f80*/  FMUL R30, R47, R34 ;  /* 0x000000222f1e7220 */ /* 0x000fe20000400000 */
[----:B------:R-:W-:Y:S01]  /*5f90*/  HADD2.F32 R34, -RZ, R58.H1_H1 ;  /* 0x3000003aff227230 */ /* 0x000fe20000004100 */
[----:B------:R-:W-:Y:S01]  /*5fa0*/  F2FP.F16.F32.PACK_AB R52, R2, R0 ;  /* 0x000000000234723e */ /* 0x000fe200000000ff */
[--C-:B------:R-:W-:Y:S02]  /*5fb0*/  HADD2.F32 R0, -RZ, R59.reuse.H0_H0 ;  /* 0x2000003bff007230 */ /* 0x100fe40000004100 */
[C---:B------:R-:W-:Y:S01]  /*5fc0*/  FFMA R7, R49.reuse, R32, R7 ;  /* 0x0000002031077223 */ /* 0x040fe20000000007 */
[----:B------:R-:W-:Y:S02]  /*5fd0*/  HADD2.F32 R2, -RZ, R59.H1_H1 ;  /* 0x3000003bff027230 */ /* 0x000fe40000004100 */
[C---:B------:R-:W-:Y:S01]  /*5fe0*/  FFMA R4, R49.reuse, R33, R4 ;  /* 0x0000002131047223 */ /* 0x040fe20000000004 */
[C---:B------:R-:W-:Y:S01]  /*5ff0*/  FFMA R5, R49.reuse, R34, R5 ;  /* 0x0000002231057223 */ /* 0x040fe20000000005 */
[----:B------:R-:W-:Y:S01]  /*6000*/  FFMA R6, R49, R0, R6 ;  /* 0x0000000031067223 */ /* 0x000fe20000000006 */
[--C-:B------:R-:W-:Y:S02]  /*6010*/  HADD2.F32 R0, -RZ, R60.reuse.H0_H0 ;  /* 0x2000003cff007230 */ /* 0x100fe40000004100 */
[----:B------:R-:W-:Y:S01]  /*6020*/  FMUL R11, R47, R11 ;  /* 0x0000000b2f0b7220 */ /* 0x000fe20000400000 */
[----:B------:R-:W-:Y:S01]  /*6030*/  F2FP.F16.F32.PACK_AB R53, R7, R3 ;  /* 0x000000030735723e */ /* 0x000fe200000000ff */
[--C-:B------:R-:W-:Y:S02]  /*6040*/  HADD2.F32 R3, -RZ, R61.reuse.H0_H0 ;  /* 0x2000003dff037230 */ /* 0x100fe40000004100 */
[----:B------:R-:W-:Y:S01]  /*6050*/  FMUL R15, R47, R15 ;  /* 0x0000000f2f0f7220 */ /* 0x000fe20000400000 */
[C---:B------:R-:W-:Y:S01]  /*6060*/  FFMA R11, R49.reuse, R2, R11 ;  /* 0x00000002310b7223 */ /* 0x040fe2000000000b */
[----:B------:R-:W-:Y:S02]  /*6070*/  HADD2.F32 R2, -RZ, R60.H1_H1 ;  /* 0x3000003cff027230 */ /* 0x000fe40000004100 */
[----:B------:R-:W-:Y:S01]  /*6080*/  FFMA R8, R49, R0, R8 ;  /* 0x0000000031087223 */ /* 0x000fe20000000008 */
[----:B------:R-:W-:Y:S02]  /*6090*/  HADD2.F32 R0, -RZ, R61.H1_H1 ;  /* 0x3000003dff007230 */ /* 0x000fe40000004100 */
[C---:B------:R-:W-:Y:S01]  /*60a0*/  FMUL R19, R47.reuse, R19 ;  /* 0x000000132f137220 */ /* 0x040fe20000400000 */
[----:B------:R-:W-:Y:S01]  /*60b0*/  FMUL R23, R47, R23 ;  /* 0x000000172f177220 */ /* 0x000fe20000400000 */
[C---:B------:R-:W-:Y:S01]  /*60c0*/  FFMA R9, R49.reuse, R2, R9 ;  /* 0x0000000231097223 */ /* 0x040fe20000000009 */
[C---:B------:R-:W-:Y:S01]  /*60d0*/  FFMA R10, R49.reuse, R3, R10 ;  /* 0x00000003310a7223 */ /* 0x040fe2000000000a */
[----:B------:R-:W-:Y:S01]  /*60e0*/  FFMA R15, R49, R0, R15 ;  /* 0x00000000310f7223 */ /* 0x000fe2000000000f */
[--C-:B------:R-:W-:Y:S02]  /*60f0*/  HADD2.F32 R2, -RZ, R62.reuse.H0_H0 ;  /* 0x2000003eff027230 */ /* 0x100fe40000004100 */
[----:B------:R-:W-:Y:S01]  /*6100*/  FMUL R27, R47, R27 ;  /* 0x0000001b2f1b7220 */ /* 0x000fe20000400000 */
[----:B------:R-:W-:Y:S01]  /*6110*/  HADD2.F32 R0, -RZ, R62.H1_H1 ;  /* 0x3000003eff007230 */ /* 0x000fe20000004100 */
[----:B------:R-:W-:Y:S01]  /*6120*/  F2FP.F16.F32.PACK_AB R54, R5, R4 ;  /* 0x000000040536723e */ /* 0x000fe200000000ff */
[--C-:B------:R-:W-:Y:S02]  /*6130*/  HADD2.F32 R3, -RZ, R63.reuse.H0_H0 ;  /* 0x2000003fff037230 */ /* 0x100fe40000004100 */
[C---:B------:R-:W-:Y:S01]  /*6140*/  FFMA R12, R49.reuse, R2, R12 ;  /* 0x00000002310c7223 */ /* 0x040fe2000000000c */
[--C-:B------:R-:W-:Y:S02]  /*6150*/  HADD2.F32 R2, -RZ, R68.reuse.H0_H0 ;  /* 0x20000044ff027230 */ /* 0x100fe40000004100 */
[C---:B------:R-:W-:Y:S01]  /*6160*/  FFMA R13, R49.reuse, R0, R13 ;  /* 0x00000000310d7223 */ /* 0x040fe2000000000d */
[----:B------:R-:W-:Y:S02]  /*6170*/  HADD2.F32 R0, -RZ, R63.H1_H1 ;  /* 0x3000003fff007230 */ /* 0x000fe40000004100 */
[----:B------:R-:W-:Y:S01]  /*6180*/  FFMA R14, R49, R3, R14 ;  /* 0x00000003310e7223 */ /* 0x000fe2000000000e */
[----:B------:R-:W-:Y:S01]  /*6190*/  HADD2.F32 R3, -RZ, R68.H1_H1 ;  /* 0x30000044ff037230 */ /* 0x000fe20000004100 */
[----:B------:R-:W-:Y:S01]  /*61a0*/  F2FP.F16.F32.PACK_AB R55, R11, R6 ;  /* 0x000000060b37723e */ /* 0x000fe200000000ff */
[----:B------:R-:W-:Y:S01]  /*61b0*/  FMUL R31, R47, R31 ;  /* 0x0000001f2f1f7220 */ /* 0x000fe20000400000 */
[C---:B------:R-:W-:Y:S01]  /*61c0*/  FFMA R19, R49.reuse, R0, R19 ;  /* 0x0000000031137223 */ /* 0x040fe20000000013 */
[--C-:B------:R-:W-:Y:S02]  /*61d0*/  HADD2.F32 R0, -RZ, R69.reuse.H0_H0 ;  /* 0x20000045ff007230 */ /* 0x100fe40000004100 */
[C---:B------:R-:W-:Y:S01]  /*61e0*/  FFMA R16, R49.reuse, R2, R16 ;  /* 0x0000000231107223 */ /* 0x040fe20000000010 */
[----:B------:R1:W-:Y:S01]  /*61f0*/  STS.128 [R100], R52 ;  /* 0x0000003464007388 */ /* 0x0003e20000000c00 */
[C---:B------:R-:W-:Y:S01]  /*6200*/  FFMA R17, R49.reuse, R3, R17 ;  /* 0x0000000331117223 */ /* 0x040fe20000000011 */
[----:B------:R-:W-:Y:S02]  /*6210*/  HADD2.F32 R2, -RZ, R69.H1_H1 ;  /* 0x30000045ff027230 */ /* 0x000fe40000004100 */
[----:B------:R-:W-:Y:S01]  /*6220*/  FFMA R18, R49, R0, R18 ;  /* 0x0000000031127223 */ /* 0x000fe20000000012 */
[--C-:B------:R-:W-:Y:S01]  /*6230*/  HADD2.F32 R0, -RZ, R70.reuse.H0_H0 ;  /* 0x20000046ff007230 */ /* 0x100fe20000004100 */
[----:B------:R-:W-:Y:S01]  /*6240*/  F2FP.F16.F32.PACK_AB R8, R9, R8 ;  /* 0x000000080908723e */ /* 0x000fe200000000ff */
[--C-:B------:R-:W-:Y:S02]  /*6250*/  HADD2.F32 R3, -RZ, R71.reuse.H0_H0 ;  /* 0x20000047ff037230 */ /* 0x100fe40000004100 */
[C---:B------:R-:W-:Y:S01]  /*6260*/  FFMA R23, R49.reuse, R2, R23 ;  /* 0x0000000231177223 */ /* 0x040fe20000000017 */
[----:B------:R-:W-:Y:S02]  /*6270*/  HADD2.F32 R2, -RZ, R70.H1_H1 ;  /* 0x30000046ff027230 */ /* 0x000fe40000004100 */
[----:B------:R-:W-:Y:S01]  /*6280*/  FFMA R20, R49, R0, R20 ;  /* 0x0000000031147223 */ /* 0x000fe20000000014 */
[----:B------:R-:W-:Y:S01]  /*6290*/  HADD2.F32 R0, -RZ, R71.H1_H1 ;  /* 0x30000047ff007230 */ /* 0x000fe20000004100 */
[----:B------:R-:W-:Y:S01]  /*62a0*/  F2FP.F16.F32.PACK_AB R9, R15, R10 ;  /* 0x0000000a0f09723e */ /* 0x000fe200000000ff */
[----:B------:R-:W-:Y:S02]  /*62b0*/  HADD2.F32 R4, -RZ, R79.H0_H0 ;  /* 0x2000004fff047230 */ /* 0x000fe40000004100 */
[C---:B------:R-:W-:Y:S01]  /*62c0*/  FFMA R21, R49.reuse, R2, R21 ;  /* 0x0000000231157223 */ /* 0x040fe20000000015 */
[C---:B------:R-:W-:Y:S01]  /*62d0*/  FFMA R22, R49.reuse, R3, R22 ;  /* 0x0000000331167223 */ /* 0x040fe20000000016 */
[----:B------:R-:W-:Y:S01]  /*62e0*/  FFMA R27, R49, R0, R27 ;  /* 0x00000000311b7223 */ /* 0x000fe2000000001b */
[--C-:B------:R-:W-:Y:S01]  /*62f0*/  HADD2.F32 R2, -RZ, R76.reuse.H0_H0 ;  /* 0x2000004cff027230 */ /* 0x100fe20000004100 */
[----:B------:R-:W-:Y:S01]  /*6300*/  F2FP.F16.F32.PACK_AB R10, R13, R12 ;  /* 0x0000000c0d0a723e */ /* 0x000fe200000000ff */
[----:B------:R-:W-:Y:S01]  /*6310*/  HADD2.F32 R0, -RZ, R76.H1_H1 ;  /* 0x3000004cff007230 */ /* 0x000fe20000004100 */
[----:B------:R-:W-:Y:S01]  /*6320*/  F2FP.F16.F32.PACK_AB R11, R19, R14 ;  /* 0x0000000e130b723e */ /* 0x000fe200000000ff */
[--C-:B------:R-:W-:Y:S02]  /*6330*/  HADD2.F32 R3, -RZ, R77.reuse.H0_H0 ;  /* 0x2000004dff037230 */ /* 0x100fe40000004100 */
[C---:B------:R-:W-:Y:S01]  /*6340*/  FFMA R24, R49.reuse, R2, R24 ;  /* 0x0000000231187223 */ /* 0x040fe20000000018 */
[--C-:B------:R-:W-:Y:S02]  /*6350*/  HADD2.F32 R2, -RZ, R78.reuse.H0_H0 ;  /* 0x2000004eff027230 */ /* 0x100fe40000004100 */
[C---:B------:R-:W-:Y:S01]  /*6360*/  FFMA R25, R49.reuse, R0, R25 ;  /* 0x0000000031197223 */ /* 0x040fe20000000019 */
[----:B------:R1:W-:Y:S01]  /*6370*/  STS.128 [R99+0x10], R8 ;  /* 0x0000100863007388 */ /* 0x0003e20000000c00 */
[----:B------:R-:W-:Y:S02]  /*6380*/  HADD2.F32 R0, -RZ, R77.H1_H1 ;  /* 0x3000004dff007230 */ /* 0x000fe40000004100 */
[----:B------:R-:W-:Y:S01]  /*6390*/  FFMA R26, R49, R3, R26 ;  /* 0x00000003311a7223 */ /* 0x000fe2000000001a */
[----:B------:R-:W-:Y:S01]  /*63a0*/  HADD2.F32 R3, -RZ, R78.H1_H1 ;  /* 0x3000004eff037230 */ /* 0x000fe20000004100 */
[----:B------:R-:W-:Y:S01]  /*63b0*/  F2FP.F16.F32.PACK_AB R16, R17, R16 ;  /* 0x000000101110723e */ /* 0x000fe200000000ff */
[----:B------:R-:W-:Y:S01]  /*63c0*/  HADD2.F32 R5, -RZ, R79.H1_H1 ;  /* 0x3000004fff057230 */ /* 0x000fe20000004100 */
[----:B------:R-:W-:Y:S01]  /*63d0*/  F2FP.F16.F32.PACK_AB R17, R23, R18 ;  /* 0x000000121711723e */ /* 0x000fe200000000ff */
[----:B------:R-:W-:Y:S01]  /*63e0*/  FFMA R31, R49, R0, R31 ;  /* 0x00000000311f7223 */ /* 0x000fe2000000001f */
[----:B------:R-:W-:Y:S01]  /*63f0*/  FMUL R35, R47, R35 ;  /* 0x000000232f237220 */ /* 0x000fe20000400000 */
[----:B------:R-:W-:Y:S01]  /*6400*/  F2FP.F16.F32.PACK_AB R18, R21, R20 ;  /* 0x000000141512723e */ /* 0x000fe200000000ff */
[----:B------:R-:W-:Y:S01]  /*6410*/  FFMA R28, R49, R2, R28 ;  /* 0x00000002311c7223 */ /* 0x000fe2000000001c */
[----:B------:R-:W-:Y:S01]  /*6420*/  F2FP.F16.F32.PACK_AB R19, R27, R22 ;  /* 0x000000161b13723e */ /* 0x000fe200000000ff */
[C---:B------:R-:W-:Y:S01]  /*6430*/  FFMA R29, R49.reuse, R3, R29 ;  /* 0x00000003311d7223 */ /* 0x040fe2000000001d */
[C---:B------:R-:W-:Y:S01]  /*6440*/  FFMA R30, R49.reuse, R4, R30 ;  /* 0x00000004311e7223 */ /* 0x040fe2000000001e */
[----:B------:R-:W-:Y:S01]  /*6450*/  FFMA R35, R49, R5, R35 ;  /* 0x0000000531237223 */ /* 0x000fe20000000023 */
[----:B------:R-:W-:Y:S01]  /*6460*/  F2FP.F16.F32.PACK_AB R24, R25, R24 ;  /* 0x000000181918723e */ /* 0x000fe200000000ff */
[----:B------:R1:W-:Y:S01]  /*6470*/  STS.128 [R98+0x20], R16 ;  /* 0x0000201062007388 */ /* 0x0003e20000000c00 */
[----:B------:R-:W-:Y:S02]  /*6480*/  F2FP.F16.F32.PACK_AB R25, R31, R26 ;  /* 0x0000001a1f19723e */ /* 0x000fe400000000ff */
[----:B------:R-:W-:Y:S02]  /*6490*/  F2FP.F16.F32.PACK_AB R26, R29, R28 ;  /* 0x0000001c1d1a723e */ /* 0x000fe400000000ff */
[----:B------:R-:W-:Y:S05]  /*64a0*/  F2FP.F16.F32.PACK_AB R27, R35, R30 ;  /* 0x0000001e231b723e */ /* 0x000fea00000000ff */
[----:B------:R1:W-:Y:S01]  /*64b0*/  STS.128 [R106+0x30], R24 ;  /* 0x000030186a007388 */ /* 0x0003e20000000c00 */
[----:B------:R-:W-:Y:S01]  /*64c0*/  @!PT LDS RZ, [RZ] ;  /* 0x00000000fffff984 */ /* 0x000fe20000000800 */
[----:B------:R-:W-:Y:S01]  /*64d0*/  @!PT LDS RZ, [RZ] ;  /* 0x00000000fffff984 */ /* 0x000fe20000000800 */
[----:B------:R-:W-:Y:S01]  /*64e0*/  @!PT LDS RZ, [RZ] ;  /* 0x00000000fffff984 */ /* 0x000fe20000000800 */
[----:B------:R-:W-:Y:S01]  /*64f0*/  @!PT LDS RZ, [RZ] ;  /* 0x00000000fffff984 */ /* 0x000fe20000000800 */
[----:B------:R2:W-:Y:S07]  /*6500*/  MEMBAR.ALL.CTA ;  /* 0x0000000000007992 */ /* 0x0005ee0000008000 */
[----:B--2---:R-:W2:Y:S02]  /*6510*/  FENCE.VIEW.ASYNC.S ;  /* 0x00000000000073c6 */ /* 0x004ea40000000000 */
[----:B--2---:R-:W-:Y:S06]  /*6520*/  BAR.SYNC.DEFER_BLOCKING 0x1, 0x80 ;  /* 0x0042000000007b1d */ /* 0x004fec0000010000 */
[----:B------:R-:W-:Y:S05]  /*6530*/  @P0 BRA `(.L_x_101) ;  /* 0x0000000000280947 */ /* 0x000fea0003800000 */
[----:B------:R-:W-:Y:S02]  /*6540*/  UIADD3 UR4, UPT, UPT, UR48, 0x200, URZ ;  /* 0x0000020030047890 */ /* 0x000fe4000fffe0ff */
[----:B------:R-:W-:Y:S01]  /*6550*/  UIADD3 UR6, UP0, UPT, UR52, 0x680, URZ ;  /* 0x0000068034067890 */ /* 0x000fe2000ff1e0ff */
[----:B------:R-:W-:Y:S03]  /*6560*/  UMOV UR43, UR36 ;  /* 0x00000024002b7c82 */ /* 0x000fe60008000000 */
[----:B------:R-:W-:Y:S01]  /*6570*/  MOV R93, UR4 ;  /* 0x00000004005d7c02 */ /* 0x000fe20008000f00 */
[----:B------:R-:W-:Y:S03]  /*6580*/  UIADD3.X UR7, UPT, UPT, URZ, UR53, URZ, UP0, !UPT ;  /* 0x00000035ff077290 */ /* 0x000fe600087fe4ff */
[----:B------:R-:W-:Y:S11]  /*6590*/  R2UR UR40, R93 ;  /* 0x000000005d2872ca */ /* 0x000ff600000e0000 */
[----:B------:R-:W-:Y:S02]  /*65a0*/  @!UPT UIADD3 URZ, UPT, UPT, URZ, URZ, URZ ;  /* 0x000000fffffff290 */ /* 0x000fe4000fffe0ff */
[----:B------:R2:W-:Y:S01]  /*65b0*/  UTMASTG.3D [UR40], [UR6] ;  /* 0x00000028060073b5 */ /* 0x0005e20008010000 */
[----:B------:R0:W-:Y:S01]  /*65c0*/  UTMACMDFLUSH ;  /* 0x00000000000079b7 */ /* 0x0001e20000000000 */
[----:B--2---:R-:W-:Y:S04]  /*65d0*/  DEPBAR.LE SB0, 0x1 ;  /* 0x000080400000791a */ /* 0x004fe80000000000 */
.L_x_101:
[----:B------:R-:W-:Y:S05]  /*65e0*/  BSYNC.RECONVERGENT B0 ;  /* 0x0000000000007941 */ /* 0x000fea0003800200 */
.L_x_100:
[----:B------:R-:W-:Y:S01]  /*65f0*/  BAR.SYNC.DEFER_BLOCKING 0x1, 0x80 ;  /* 0x0042000000007b1d */ /* 0x000fe20000010000 */
[----:B------:R-:W-:Y:S01]  /*6600*/  ISETP.NE.AND P1, PT, R107, RZ, PT ;  /* 0x000000ff6b00720c */ /* 0x000fe20003f25270 */
[----:B------:R-:W-:Y:S01]  /*6610*/  UISETP.NE.AND UP0, UPT, UR49, URZ, UPT ;  /* 0x000000ff3100728c */ /* 0x000fe2000bf05270 */
[----:B------:R-:W-:Y:S11]  /*6620*/  LEA R2, R65, UR48, 0x3 ;  /* 0x0000003041027c11 */ /* 0x000ff6000f8e18ff */
[----:B------:R-:W-:Y:S01]  /*6630*/  @P1 SHF.L.U32 R3, R97, 0x1f, RZ ;  /* 0x0000001f61031819 */ /* 0x000fe200000006ff */
[----:B------:R-:W-:Y:S06]  /*6640*/  BRA.U !UP0, `(.L_x_102) ;  /* 0x0000000108247547 */ /* 0x000fec000b800000 */
[----:B------:R-:W-:Y:S01]  /*6650*/  IMAD.U32 R4, RZ, RZ, UR51 ;  /* 0x00000033ff047e24 */ /* 0x000fe2000f8e00ff */
[----:B------:R-:W-:Y:S01]  /*6660*/  MOV R0, UR37 ;  /* 0x0000002500007c02 */ /* 0x000fe20008000f00 */
[----:B------:R-:W-:Y:S03]  /*6670*/  UIADD3 UR51, UPT, UPT, UR51, 0x1, URZ ;  /* 0x0000000133337890 */ /* 0x000fe6000fffe0ff */
[----:B------:R-:W-:Y:S01]  /*6680*/  @P1 LEA R4, R4, UR48, 0x3 ;  /* 0x0000003004041c11 */ /* 0x000fe2000f8e18ff */
[----:B------:R-:W-:Y:S04]  /*6690*/  UISETP.NE.AND UP0, UPT, UR51, 0x4, UPT ;  /* 0x000000043300788c */ /* 0x000fe8000bf05270 */
[----:B------:R-:W-:Y:S01]  /*66a0*/  @P1 VIADD R4, R4, 0x80 ;  /* 0x0000008004041836 */ /* 0x000fe20000000000 */
[----:B------:R-:W-:Y:S04]  /*66b0*/  USEL UR51, UR51, URZ, UP0 ;  /* 0x000000ff33337287 */ /* 0x000fe80008000000 */
[----:B------:R-:W-:Y:S04]  /*66c0*/  @P1 PRMT R0, R0, 0x654, R4 ;  /* 0x0000065400001816 */ /* 0x000fe80000000004 */
[----:B------:R2:W-:Y:S04]  /*66d0*/  @P1 SYNCS.ARRIVE.TRANS64.RED.A1T0 RZ, [R0+URZ], RZ ;  /* 0x000000ff00ff19a7 */ /* 0x0005e800081004ff */
.L_x_102:
[----:B------:R-:W4:Y:S01]  /*66e0*/  @P1 SYNCS.PHASECHK.TRANS64.TRYWAIT P0, [R2+URZ+0x60], R3 ;  /* 0x00006003020015a7 */ /* 0x000f2200080011ff */
[----:B------:R-:W-:Y:S01]  /*66f0*/  BSSY B1, `(.L_x_103) ;  /* 0x0000016000017945 */ /* 0x000fe20003800000 */
[----:B----4-:R-:W-:Y:S03]  /*6700*/  @P1 SEL R66, RZ, 0x1, !P0 ;  /* 0x00000001ff421807 */ /* 0x010fe60004000000 */
[----:B------:R-:W-:Y:S05]  /*6710*/  @!P1 BRA `(.L_x_104) ;  /* 0x00000000004c9947 */ /* 0x000fea0003800000 */
[----:B------:R-:W-:Y:S01]  /*6720*/  ISETP.NE.AND P0, PT, R66, RZ, PT ;  /* 0x000000ff4200720c */ /* 0x000fe20003f05270 */
[----:B------:R-:W-:Y:S01]  /*6730*/  BSSY B0, `(.L_x_105) ;  /* 0x000000b000007945 */ /* 0x000fe20003800000 */
[----:B------:R-:W-:Y:S11]  /*6740*/  ISETP.NE.AND P1, PT, R67, RZ, PT ;  /* 0x000000ff4300720c */ /* 0x000ff60003f25270 */
[----:B------:R-:W-:Y:S02]  /*6750*/  @!UPT UIADD3 URZ, UPT, UPT, URZ, URZ, URZ ;  /* 0x000000fffffff290 */ /* 0x000fe4000fffe0ff */
[C---:B------:R-:W-:Y:S01]  /*6760*/  @P1 IMAD R6, R65.reuse, 0x2000, R100 ;  /* 0x0000200041061824 */ /* 0x040fe200078e0264 */
[C---:B------:R-:W-:Y:S01]  /*6770*/  @P1 LEA R4, R65.reuse, R98, 0xd ;  /* 0x0000006241041211 */ /* 0x040fe200078e68ff */
[C---:B------:R-:W-:Y:S02]  /*6780*/  @P1 IMAD R5, R65.reuse, 0x2000, R99 ;  /* 0x0000200041051824 */ /* 0x040fe400078e0263 */
[----:B------:R-:W-:Y:S01]  /*6790*/  @P1 IMAD R3, R65, 0x2000, R106 ;  /* 0x0000200041031824 */ /* 0x000fe200078e026a */
[----:B------:R-:W-:Y:S06]  /*67a0*/  @P0 BRA `(.L_x_106) ;  /* 0x00000000000c0947 */ /* 0x000fec0003800000 */
[----:B--2---:R-:W-:Y:S04]  /*67b0*/  SHF.L.U32 R0, R97, 0x1f, RZ ;  /* 0x0000001f61007819 */ /* 0x004fe800000006ff */
[----:B------:R-:W2:Y:S02]  /*67c0*/  SYNCS.PHASECHK.TRANS64.TRYWAIT P0, [R2+URZ+0x60], R0 ;  /* 0x00006000020075a7 */ /* 0x000ea400080011ff */
[----:B--2---:R-:W-:Y:S05]  /*67d0*/  @!P0 BRA `(.L_x_107) ;  /* 0x0000003000948947 */ /* 0x004fea0003800000 */
.L_x_106:
[----:B------:R-:W-:Y:S05]  /*67e0*/  BSYNC B0 ;  /* 0x0000000000007941 */ /* 0x000fea0003800000 */
.L_x_105:
[----:B------:R-:W-:Y:S02]  /*67f0*/  ISETP.NE.AND P0, PT, R67, RZ, PT ;  /* 0x000000ff4300720c */ /* 0x000fe40003f05270 */
[----:B------:R-:W-:Y:S11]  /*6800*/  IADD3 R65, PT, PT, R65, 0x1, RZ ;  /* 0x0000000141417810 */ /* 0x000ff60007ffe0ff */
[----:B------:R4:W1:Y:S04]  /*6810*/  @P0 LDS.128 R56, [R6] ;  /* 0x0000000006380984 */ /* 0x0008680000000c00 */
[----:B------:R4:W1:Y:S04]  /*6820*/  @P0 LDS.128 R60, [R5+0x10] ;  /* 0x00001000053c0984 */ /* 0x0008680000000c00 */
[----:B------:R4:W1:Y:S04]  /*6830*/  @P0 LDS.128 R68, [R4+0x20] ;  /* 0x0000200004440984 */ /* 0x0008680000000c00 */
[----:B------:R4:W1:Y:S02]  /*6840*/  @P0 LDS.128 R76, [R3+0x30] ;  /* 0x00003000034c0984 */ /* 0x0008640000000c00 */
.L_x_104:
[----:B------:R-:W-:Y:S05]  /*6850*/  BSYNC B1 ;  /* 0x0000000000017941 */ /* 0x000fea0003800000 */
.L_x_103:
[----:B--2---:R-:W-:Y:S05]  /*6860*/  VIADD R0, R48, 0x20 ;  /* 0x0000002030007836 */ /* 0x004fea0000000000 */
[----:B------:R-:W-:Y:S04]  /*6870*/  SHF.R.U32.HI R0, RZ, 0x15, R0 ;  /* 0x00000015ff007819 */ /* 0x000fe80000011600 */
[----:B------:R-:W-:Y:S11]  /*6880*/  LOP3.LUT P0, RZ, R0, 0x3, R92, 0x48, !PT ;  /* 0x0000000300ff7812 */ /* 0x000ff6000780485c */
[----:B------:R-:W-:Y:S02]  /*6890*/  @!UPT UIADD3 URZ, UPT, UPT, URZ, URZ, URZ ;  /* 0x000000fffffff290 */ /* 0x000fe4000fffe0ff */
[----:B------:R-:W-:Y:S05]  /*68a0*/  @!P0 BRA `(.L_x_108) ;  /* 0x0000000000408947 */ /* 0x000fea0003800000 */
[----:B------:R-:W2:Y:S01]  /*68b0*/  LDCU.64 UR8, c[0x4][0x70] ;  /* 0x01000e00ff0877ac */ /* 0x000ea20008000a00 */
[----:B----4-:R-:W-:Y:S01]  /*68c0*/  MOV R3, 0x0 ;  /* 0x0000000000037802 */ /* 0x010fe20000000f00 */
[----:B------:R-:W-:Y:S02]  /*68d0*/  HFMA2 R12, -RZ, RZ, 0, 5.9604644775390625e-08 ;  /* 0x00000001ff0c7431 */ /* 0x000fe400000001ff */
[----:B-1----:R-:W-:Y:S02]  /*68e0*/  IMAD.MOV.U32 R8, RZ, RZ, 0x192 ;  /* 0x00000192ff087424 */ /* 0x002fe400078e00ff */
[----:B------:R-:W-:Y:S01]  /*68f0*/  IMAD.MOV.U32 R13, RZ, RZ, RZ ;  /* 0x000000ffff0d7224 */ /* 0x000fe200078e00ff */
[----:B------:R-:W1:Y:S01]  /*6900*/  LDCU.64 UR6, c[0x4][0x78] ;  /* 0x01000f00ff0677ac */ /* 0x000e620008000a00 */
[----:B------:R-:W4:Y:S01]  /*6910*/  LDC.64 R2, c[0x4][R3] ;  /* 0x0100000003027b82 */ /* 0x000f220000000a00 */
[----:B------:R-:W5:Y:S01]  /*6920*/  LDCU.64 UR4, c[0x4][0x10] ;  /* 0x01000200ff0477ac */ /* 0x000f620008000a00 */
[----:B--2---:R-:W-:Y:S01]  /*6930*/  MOV R5, UR9 ;  /* 0x0000000900057c02 */ /* 0x004fe20008000f00 */
[----:B------:R-:W-:Y:S01]  /*6940*/  IMAD.U32 R4, RZ, RZ, UR8 ;  /* 0x00000008ff047e24 */ /* 0x000fe2000f8e00ff */
[----:B-1----:R-:W-:Y:S01]  /*6950*/  MOV R7, UR7 ;  /* 0x0000000700077c02 */ /* 0x002fe20008000f00 */
[----:B------:R-:W-:Y:S01]  /*6960*/  IMAD.U32 R6, RZ, RZ, UR6 ;  /* 0x00000006ff067e24 */ /* 0x000fe2000f8e00ff */
[----:B-----5:R-:W-:Y:S01]  /*6970*/  MOV R11, UR5 ;  /* 0x00000005000b7c02 */ /* 0x020fe20008000f00 */
[----:B------:R-:W-:Y:S02]  /*6980*/  IMAD.U32 R10, RZ, RZ, UR4 ;  /* 0x00000004ff0a7e24 */ /* 0x000fe4000f8e00ff */
[----:B------:R-:W-:Y:S07]  /*6990*/  LEPC R20, `(.L_x_108) ;  /* 0x000000001014794e */ /* 0x000fee0000000000 */
[----:B---34-:R-:W-:Y:S05]  /*69a0*/  CALL.ABS.NOINC R2 ;  /* 0x0000000002007343 */ /* 0x018fea0003c00000 */
.L_x_108:
[----:B------:R-:W-:Y:S05]  /*69b0*/  WARPSYNC.ALL ;  /* 0x0000000000007948 */ /* 0x000fea0003800000 */
[----:B------:R-:W-:Y:S01]  /*69c0*/  R2UR UR4, R48 ;  /* 0x00000000300472ca */ /* 0x000fe200000e0000 */
[--C-:B-1--4-:R-:W-:Y:S01]  /*69d0*/  HADD2.F32 R3, -RZ, R56.reuse.H0_H0 ;  /* 0x20000038ff037230 */ /* 0x112fe20000004100 */
[----:B------:R-:W-:Y:S01]  /*69e0*/  ISETP.NE.AND P6, PT, R107, RZ, PT ;  /* 0x000000ff6b00720c */ /* 0x000fe20003fc5270 */
[--C-:B------:R-:W-:Y:S01]  /*69f0*/  HADD2.F32 R51, -RZ, R57.reuse.H1_H1 ;  /* 0x30000039ff337230 */ /* 0x100fe20000004100 */
[----:B------:R-:W-:Y:S01]  /*6a00*/  MOV R50, UR51 ;  /* 0x0000003300327c02 */ /* 0x000fe20008000f00 */
[----:B------:R-:W-:Y:S01]  /*6a10*/  BSSY.RECONVERGENT B0, `(.L_x_109) ;  /* 0x000008c000007945 */ /* 0x000fe20003800200 */
[----:B------:R-:W-:Y:S02]  /*6a20*/  MOV R72, UR37 ;  /* 0x0000002500487c02 */ /* 0x000fe40008000f00 */
[----:B------:R-:W-:Y:S05]  /*6a30*/  ISETP.NE.AND P0, PT, R102, RZ, PT ;  /* 0x000000ff6600720c */ /* 0x000fea0003f05270 */
[----:B------:R-:W1:Y:S02]  /*6a40*/  LDTM.x32 R4, tmem[UR4+0x20] ;  /* 0x00002004000479ee */ /* 0x000e6400082c0000 */
[----:B------:R-:W-:Y:S04]  /*6a50*/  @P6 LEA R50, R50, UR48, 0x3 ;  /* 0x0000003032326c11 */ /* 0x000fe8000f8e18ff */
[----:B------:R-:W-:Y:S04]  /*6a60*/  @P6 IADD3 R50, PT, PT, R50, 0x80, RZ ;  /* 0x0000008032326810 */ /* 0x000fe80007ffe0ff */
[----:B------:R-:W-:Y:S01]  /*6a70*/  @P6 PRMT R72, R72, 0x654, R50 ;  /* 0x0000065448486816 */ /* 0x000fe20000000032 */
[----:B------:R-:W-:Y:S02]  /*6a80*/  HADD2.F32 R50, -RZ, R57.H0_H0 ;  /* 0x20000039ff327230 */ /* 0x000fe40000004100 */
[C---:B-1----:R-:W-:Y:S01]  /*6a90*/  FMUL R0, R47.reuse, R4 ;  /* 0x000000042f007220 */ /* 0x042fe20000400000 */
[----:B------:R-:W-:Y:S02]  /*6aa0*/  HADD2.F32 R4, -RZ, R56.H1_H1 ;  /* 0x30000038ff047230 */ /* 0x000fe40000004100 */
[C---:B------:R-:W-:Y:S01]  /*6ab0*/  FMUL R2, R47.reuse, R5 ;  /* 0x000000052f027220 */ /* 0x040fe20000400000 */
[----:B------:R-:W-:Y:S01]  /*6ac0*/  FMUL R7, R47, R7 ;  /* 0x000000072f077220 */ /* 0x000fe20000400000 */
[----:B------:R-:W-:Y:S01]  /*6ad0*/  FFMA R0, R49, R3, R0 ;  /* 0x0000000331007223 */ /* 0x000fe20000000000 */
[----:B------:R-:W-:Y:S01]  /*6ae0*/  FMUL R3, R47, R6 ;  /* 0x000000062f037220 */ /* 0x000fe20000400000 */
[----:B------:R-:W-:Y:S01]  /*6af0*/  FFMA R2, R49, R4, R2 ;  /* 0x0000000431027223 */ /* 0x000fe20000000002 */
[C---:B------:R-:W-:Y:S01]  /*6b00*/  FMUL R4, R47.reuse, R8 ;  /* 0x000000082f047220 */ /* 0x040fe20000400000 */
[----:B------:R-:W-:Y:S01]  /*6b10*/  FMUL R8, R47, R12 ;  /* 0x0000000c2f087220 */ /* 0x000fe20000400000 */
[----:B------:R-:W-:Y:S01]  /*6b20*/  FFMA R3, R49, R50, R3 ;  /* 0x0000003231037223 */ /* 0x000fe20000000003 */
[C---:B------:R-:W-:Y:S01]  /*6b30*/  FMUL R12, R47.reuse, R16 ;  /* 0x000000102f0c7220 */ /* 0x040fe20000400000 */
[C---:B------:R-:W-:Y:S01]  /*6b40*/  FMUL R16, R47.reuse, R20 ;  /* 0x000000142f107220 */ /* 0x040fe20000400000 */
[C---:B------:R-:W-:Y:S01]  /*6b50*/  FMUL R20, R47.reuse, R24 ;  /* 0x000000182f147220 */ /* 0x040fe20000400000 */
[C---:B------:R-:W-:Y:S01]  /*6b60*/  FMUL R24, R47.reuse, R28 ;  /* 0x0000001c2f187220 */ /* 0x040fe20000400000 */
[C---:B------:R-:W-:Y:S01]  /*6b70*/  FMUL R28, R47.reuse, R32 ;  /* 0x000000202f1c7220 */ /* 0x040fe20000400000 */
[--C-:B------:R-:W-:Y:S01]  /*6b80*/  HADD2.F32 R32, -RZ, R58.reuse.H0_H0 ;  /* 0x2000003aff207230 */ /* 0x100fe20000004100 */
[----:B------:R-:W-:Y:S01]  /*6b90*/  F2FP.F16.F32.PACK_AB R52, R2, R0 ;  /* 0x000000000234723e */ /* 0x000fe200000000ff */
[----:B------:R-:W-:Y:S02]  /*6ba0*/  HADD2.F32 R0, -RZ, R58.H1_H1 ;  /* 0x3000003aff007230 */ /* 0x000fe40000004100 */
[----:B------:R-:W-:Y:S01]  /*6bb0*/  FMUL R5, R47, R9 ;  /* 0x000000092f057220 */ /* 0x000fe20000400000 */
[--C-:B------:R-:W-:Y:S02]  /*6bc0*/  HADD2.F32 R2, -RZ, R59.reuse.H0_H0 ;  /* 0x2000003bff027230 */ /* 0x100fe40000004100 */
[C---:B------:R-:W-:Y:S01]  /*6bd0*/  FFMA R7, R49.reuse, R51, R7 ;  /* 0x0000003331077223 */ /* 0x040fe20000000007 */
[C---:B------:R-:W-:Y:S01]  /*6be0*/  FFMA R4, R49.reuse, R32, R4 ;  /* 0x0000002031047223 */ /* 0x040fe20000000004 */
[----:B------:R-:W-:Y:S02]  /*6bf0*/  HADD2.F32 R32, -RZ, R59.H1_H1 ;  /* 0x3000003bff207230 */ /* 0x000fe40000004100 */
[----:B------:R-:W-:Y:S01]  /*6c00*/  FFMA R5, R49, R0, R5 ;  /* 0x0000000031057223 */ /* 0x000fe20000000005 */
[--C-:B------:R-:W-:Y:S01]  /*6c10*/  HADD2.F32 R0, -RZ, R60.reuse.H0_H0 ;  /* 0x2000003cff007230 */ /* 0x100fe20000004100 */
[----:B------:R-:W-:Y:S01]  /*6c20*/  F2FP.F16.F32.PACK_AB R53, R7, R3 ;  /* 0x000000030735723e */ /* 0x000fe200000000ff */
[----:B------:R-:W-:Y:S01]  /*6c30*/  FMUL R6, R47, R10 ;  /* 0x0000000a2f067220 */ /* 0x000fe20000400000 */
[--C-:B------:R-:W-:Y:S01]  /*6c40*/  HADD2.F32 R3, -RZ, R61.reuse.H0_H0 ;  /* 0x2000003dff037230 */ /* 0x100fe20000004100 */
[----:B------:R-:W-:Y:S01]  /*6c50*/  F2FP.F16.F32.PACK_AB R54, R5, R4 ;  /* 0x000000040536723e */ /* 0x000fe200000000ff */
[----:B------:R-:W-:Y:S01]  /*6c60*/  FMUL R11, R47, R11 ;  /* 0x0000000b2f0b7220 */ /* 0x000fe20000400000 */
[----:B------:R-:W-:Y:S01]  /*6c70*/  FFMA R6, R49, R2, R6 ;  /* 0x0000000231067223 */ /* 0x000fe20000000006 */
[----:B------:R-:W-:Y:S02]  /*6c80*/  HADD2.F32 R2, -RZ, R60.H1_H1 ;  /* 0x3000003cff027230 */ /* 0x000fe40000004100 */
[----:B------:R-:W-:Y:S01]  /*6c90*/  FMUL R9, R47, R13 ;  /* 0x0000000d2f097220 */ /* 0x000fe20000400000 */
[C---:B------:R-:W-:Y:S01]  /*6ca0*/  FFMA R11, R49.reuse, R32, R11 ;  /* 0x00000020310b7223 */ /* 0x040fe2000000000b */
[----:B------:R-:W-:Y:S01]  /*6cb0*/  FFMA R8, R49, R0, R8 ;  /* 0x0000000031087223 */ /* 0x000fe20000000008 */
[C---:B------:R-:W-:Y:S01]  /*6cc0*/  FMUL R10, R47.reuse, R14 ;  /* 0x0000000e2f0a7220 */ /* 0x040fe20000400000 */
[----:B------:R-:W-:Y:S02]  /*6cd0*/  HADD2.F32 R0, -RZ, R61.H1_H1 ;  /* 0x3000003dff007230 */ /* 0x000fe40000004100 */
[----:B------:R-:W-:Y:S01]  /*6ce0*/  FMUL R15, R47, R15 ;  /* 0x0000000f2f0f7220 */ /* 0x000fe20000400000 */
[C---:B------:R-:W-:Y:S01]  /*6cf0*/  FFMA R9, R49.reuse, R2, R9 ;  /* 0x0000000231097223 */ /* 0x040fe20000000009 */
[C---:B------:R-:W-:Y:S01]  /*6d00*/  FFMA R10, R49.reuse, R3, R10 ;  /* 0x00000003310a7223 */ /* 0x040fe2000000000a */
[--C-:B------:R-:W-:Y:S02]  /*6d10*/  HADD2.F32 R2, -RZ, R62.reuse.H0_H0 ;  /* 0x2000003eff027230 */ /* 0x100fe40000004100 */
[----:B------:R-:W-:Y:S01]  /*6d20*/  FFMA R15, R49, R0, R15 ;  /* 0x00000000310f7223 */ /* 0x000fe2000000000f */
[----:B------:R-:W-:Y:S02]  /*6d30*/  HADD2.F32 R3, -RZ, R62.H1_H1 ;  /* 0x3000003eff037230 */ /* 0x000fe40000004100 */
[C---:B------:R-:W-:Y:S01]  /*6d40*/  FMUL R13, R47.reuse, R17 ;  /* 0x000000112f0d7220 */ /* 0x040fe20000400000 */
[--C-:B------:R-:W-:Y:S02]  /*6d50*/  HADD2.F32 R0, -RZ, R63.reuse.H0_H0 ;  /* 0x2000003fff007230 */ /* 0x100fe40000004100 */
[----:B------:R-:W-:Y:S01]  /*6d60*/  FMUL R14, R47, R18 ;  /* 0x000000122f0e7220 */ /* 0x000fe20000400000 */
[C---:B------:R-:W-:Y:S01]  /*6d70*/  FFMA R12, R49.reuse, R2, R12 ;  /* 0x00000002310c7223 */ /* 0x040fe2000000000c */
[C---:B------:R-:W-:Y:S01]  /*6d80*/  FFMA R13, R49.reuse, R3, R13 ;  /* 0x00000003310d7223 */ /* 0x040fe2000000000d */
[----:B------:R-:W-:Y:S02]  /*6d90*/  HADD2.F32 R2, -RZ, R63.H1_H1 ;  /* 0x3000003fff027230 */ /* 0x000fe40000004100 */
[----:B------:R-:W-:Y:S01]  /*6da0*/  FFMA R14, R49, R0, R14 ;  /* 0x00000000310e7223 */ /* 0x000fe2000000000e */
[C---:B------:R-:W-:Y:S01]  /*6db0*/  FMUL R19, R47.reuse, R19 ;  /* 0x000000132f137220 */ /* 0x040fe20000400000 */
[--C-:B------:R-:W-:Y:S02]  /*6dc0*/  HADD2.F32 R0, -RZ, R68.reuse.H0_H0 ;  /* 0x20000044ff007230 */ /* 0x100fe40000004100 */
[----:B------:R-:W-:Y:S01]  /*6dd0*/  FMUL R17, R47, R21 ;  /* 0x000000152f117220 */ /* 0x000fe20000400000 */
[--C-:B------:R-:W-:Y:S02]  /*6de0*/  HADD2.F32 R3, -RZ, R69.reuse.H0_H0 ;  /* 0x20000045ff037230 */ /* 0x100fe40000004100 */
[C---:B------:R-:W-:Y:S01]  /*6df0*/  FFMA R19, R49.reuse, R2, R19 ;  /* 0x0000000231137223 */ /* 0x040fe20000000013 */
[----:B------:R-:W-:Y:S02]  /*6e00*/  HADD2.F32 R2, -RZ, R68.H1_H1 ;  /* 0x30000044ff027230 */ /* 0x000fe40000004100 */
        /* <DEDUP_REMOVED lines=9> */
[----:B------:R-:W-:Y:S01]  /*6ea0*/  FMUL R21, R47, R25 ;  /* 0x000000192f157220 */ /* 0x000fe20000400000 */
[----:B------:R-:W-:Y:S01]  /*6eb0*/  F2FP.F16.F32.PACK_AB R55, R11, R6 ;  /* 0x000000060b37723e */ /* 0x000fe200000000ff */
[--C-:B------:R-:W-:Y:S02]  /*6ec0*/  HADD2.F32 R3, -RZ, R71.reuse.H0_H0 ;  /* 0x20000047ff037230 */ /* 0x100fe40000004100 */
[----:B------:R-:W-:Y:S01]  /*6ed0*/  FMUL R22, R47, R26 ;  /* 0x0000001a2f167220 */ /* 0x000fe20000400000 */
[C---:B------:R-:W-:Y:S01]  /*6ee0*/  FFMA R20, R49.reuse, R2, R20 ;  /* 0x0000000231147223 */ /* 0x040fe20000000014 */
[C---:B------:R-:W-:Y:S01]  /*6ef0*/  FFMA R21, R49.reuse, R0, R21 ;  /* 0x0000000031157223 */ /* 0x040fe20000000015 */
[----:B------:R1:W-:Y:S01]  /*6f00*/  STS.128 [R100+0x2000], R52 ;  /* 0x0020003464007388 */ /* 0x0003e20000000c00 */
[----:B------:R-:W-:Y:S02]  /*6f10*/  HADD2.F32 R0, -RZ, R71.H1_H1 ;  /* 0x30000047ff007230 */ /* 0x000fe40000004100 */
[----:B------:R-:W-:Y:S01]  /*6f20*/  FFMA R22, R49, R3, R22 ;  /* 0x0000000331167223 */ /* 0x000fe20000000016 */
[----:B------:R-:W-:Y:S01]  /*6f30*/  FMUL R27, R47, R27 ;  /* 0x0000001b2f1b7220 */ /* 0x000fe20000400000 */
[--C-:B------:R-:W-:Y:S01]  /*6f40*/  HADD2.F32 R2, -RZ, R76.reuse.H0_H0 ;  /* 0x2000004cff027230 */ /* 0x100fe20000004100 */
[----:B------:R-:W-:Y:S01]  /*6f50*/  F2FP.F16.F32.PACK_AB R8, R9, R8 ;  /* 0x000000080908723e */ /* 0x000fe200000000ff */
[----:B------:R-:W-:Y:S01]  /*6f60*/  HADD2.F32 R3, -RZ, R76.H1_H1 ;  /* 0x3000004cff037230 */ /* 0x000fe20000004100 */
[----:B------:R-:W-:Y:S01]  /*6f70*/  F2FP.F16.F32.PACK_AB R9, R15, R10 ;  /* 0x0000000a0f09723e */ /* 0x000fe200000000ff */
[----:B------:R-:W-:Y:S01]  /*6f80*/  FMUL R25, R47, R29 ;  /* 0x0000001d2f197220 */ /* 0x000fe20000400000 */
[--C-:B------:R-:W-:Y:S01]  /*6f90*/  HADD2.F32 R4, -RZ, R77.reuse.H0_H0 ;  /* 0x2000004dff047230 */ /* 0x100fe20000004100 */
[----:B------:R-:W-:Y:S01]  /*6fa0*/  F2FP.F16.F32.PACK_AB R10, R13, R12 ;  /* 0x0000000c0d0a723e */ /* 0x000fe200000000ff */
[----:B------:R-:W-:Y:S01]  /*6fb0*/  FMUL R26, R47, R30 ;  /* 0x0000001e2f1a7220 */ /* 0x000fe20000400000 */
[----:B------:R-:W-:Y:S01]  /*6fc0*/  F2FP.F16.F32.PACK_AB R11, R19, R14 ;  /* 0x0000000e130b723e */ /* 0x000fe200000000ff */
[C---:B------:R-:W-:Y:S01]  /*6fd0*/  FFMA R27, R49.reuse, R0, R27 ;  /* 0x00000000311b7223 */ /* 0x040fe2000000001b */
[C---:B------:R-:W-:Y:S01]  /*6fe0*/  FFMA R24, R49.reuse, R2, R24 ;  /* 0x0000000231187223 */ /* 0x040fe20000000018 */
[----:B------:R-:W-:Y:S02]  /*6ff0*/  HADD2.F32 R0, -RZ, R77.H1_H1 ;  /* 0x3000004dff007230 */ /* 0x000fe40000004100 */
[----:B------:R-:W-:Y:S01]  /*7000*/  FFMA R25, R49, R3, R25 ;  /* 0x0000000331197223 */ /* 0x000fe20000000019 */
[----:B------:R1:W-:Y:S01]  /*7010*/  STS.128 [R99+0x2010], R8 ;  /* 0x0020100863007388 */ /* 0x0003e20000000c00 */
[----:B------:R-:W-:Y:S01]  /*7020*/  FMUL R31, R47, R31 ;  /* 0x0000001f2f1f7220 */ /* 0x000fe20000400000 */
[--C-:B------:R-:W-:Y:S02]  /*7030*/  HADD2.F32 R2, -RZ, R78.reuse.H0_H0 ;  /* 0x2000004eff027230 */ /* 0x100fe40000004100 */
[----:B------:R-:W-:Y:S01]  /*7040*/  FFMA R26, R49, R4, R26 ;  /* 0x00000004311a7223 */ /* 0x000fe2000000001a */
[----:B------:R-:W-:Y:S02]  /*7050*/  HADD2.F32 R3, -RZ, R78.H1_H1 ;  /* 0x3000004eff037230 */ /* 0x000fe40000004100 */
[----:B------:R-:W-:Y:S01]  /*7060*/  FMUL R29, R47, R33 ;  /* 0x000000212f1d7220 */ /* 0x000fe20000400000 */
[--C-:B------:R-:W-:Y:S01]  /*7070*/  HADD2.F32 R4, -RZ, R79.reuse.H0_H0 ;  /* 0x2000004fff047230 */ /* 0x100fe20000004100 */
[----:B------:R-:W-:Y:S01]  /*7080*/  F2FP.F16.F32.PACK_AB R16, R17, R16 ;  /* 0x000000101110723e */ /* 0x000fe200000000ff */
[----:B------:R-:W-:Y:S01]  /*7090*/  FMUL R30, R47, R34 ;  /* 0x000000222f1e7220 */ /* 0x000fe20000400000 */
        /* <DEDUP_REMOVED lines=14> */
[----:B------:R-:W-:Y:S02]  /*7180*/  F2FP.F16.F32.PACK_AB R27, R35, R30 ;  /* 0x0000001e231b723e */ /* 0x000fe400000000ff */
[----:B------:R-:W-:Y:S02]  /*7190*/  LEA R0, R65, UR48, 0x3 ;  /* 0x0000003041007c11 */ /* 0x000fe4000f8e18ff */
[----:B------:R-:W-:Y:S01]  /*71a0*/  @P6 SHF.L.U32 R2, R97, 0x1f, RZ ;  /* 0x0000001f61026819 */ /* 0x000fe200000006ff */
        /* <DEDUP_REMOVED lines=9> */
[----:B------:R-:W-:Y:S02]  /*7240*/  UIADD3 UR8, UP0, UPT, UR52, 0x680, URZ ;  /* 0x0000068034087890 */ /* 0x000fe4000ff1e0ff */
[----:B------:R-:W-:Y:S02]  /*7250*/  UIADD3 UR5, UPT, UPT, UR41, 0x20, URZ ;  /* 0x0000002029057890 */ /* 0x000fe4000fffe0ff */
[----:B------:R-:W-:Y:S02]  /*7260*/  UIADD3 UR4, UPT, UPT, UR48, 0x2200, URZ ;  /* 0x0000220030047890 */ /* 0x000fe4000fffe0ff */
[----:B------:R-:W-:Y:S01]  /*7270*/  UIADD3.X UR9, UPT, UPT, URZ, UR53, URZ, UP0, !UPT ;  /* 0x00000035ff097290 */ /* 0x000fe200087fe4ff */
[----:B------:R-:W-:Y:S01]  /*7280*/  UMOV UR6, UR42 ;  /* 0x0000002a00067c82 */ /* 0x000fe20008000000 */
[----:B------:R-:W-:Y:S07]  /*7290*/  UMOV UR7, UR36 ;  /* 0x0000002400077c82 */ /* 0x000fee0008000000 */
[----:B------:R2:W-:Y:S01]  /*72a0*/  UTMASTG.3D [UR4], [UR8] ;  /* 0x00000004080073b5 */ /* 0x0005e20008010000 */
[----:B------:R0:W-:Y:S01]  /*72b0*/  UTMACMDFLUSH ;  /* 0x00000000000079b7 */ /* 0x0001e20000000000 */
[----:B--2---:R-:W-:Y:S04]  /*72c0*/  DEPBAR.LE SB0, 0x1 ;  /* 0x000080400000791a */ /* 0x004fe80000000000 */
.L_x_110:
[----:B------:R-:W-:Y:S05]  /*72d0*/  BSYNC.RECONVERGENT B0 ;  /* 0x0000000000007941 */ /* 0x000fea0003800200 */
.L_x_109:
[----:B------:R-:W-:Y:S01]  /*72e0*/  BAR.SYNC.DEFER_BLOCKING 0x1, 0x80 ;  /* 0x0042000000007b1d */ /* 0x000fe20000010000 */
[----:B------:R-:W-:Y:S04]  /*72f0*/  UIADD3 UR40, UPT, UPT, UR51, 0x1, URZ ;  /* 0x0000000133287890 */ /* 0x000fe8000fffe0ff */
[----:B------:R-:W-:Y:S04]  /*7300*/  UISETP.NE.AND UP0, UPT, UR40, 0x4, UPT ;  /* 0x000000042800788c */ /* 0x000fe8000bf05270 */
[----:B------:R-:W-:Y:S01]  /*7310*/  USEL UR40, UR40, URZ, UP0 ;  /* 0x000000ff28287287 */ /* 0x000fe20008000000 */
[----:B------:R2:W-:Y:S01]  /*7320*/  @P6 SYNCS.ARRIVE.TRANS64.RED.A1T0 RZ, [R72+URZ], RZ ;  /* 0x000000ff48ff69a7 */ /* 0x0005e200081004ff */
[----:B------:R-:W-:Y:S01]  /*7330*/  BSSY B1, `(.L_x_111) ;  /* 0x0000017000017945 */ /* 0x000fe20003800000 */
[----:B------:R-:W4:Y:S02]  /*7340*/  @P6 SYNCS.PHASECHK.TRANS64.TRYWAIT P0, [R0+URZ+0x60], R2 ;  /* 0x00006002000065a7 */ /* 0x000f2400080011ff */
[----:B----4-:R-:W-:Y:S01]  /*7350*/  @P6 SEL R66, RZ, 0x1, !P0 ;  /* 0x00000001ff426807 */ /* 0x010fe20004000000 */
[----:B--2---:R-:W-:Y:S06]  /*7360*/  @!P6 BRA `(.L_x_112) ;  /* 0x00000000004ce947 */ /* 0x004fec0003800000 */
        /* <DEDUP_REMOVED lines=9> */
[----:B------:R-:W-:Y:S04]  /*7400*/  SHF.L.U32 R6, R97, 0x1f, RZ ;  /* 0x0000001f61067819 */ /* 0x000fe800000006ff */
[----:B------:R-:W2:Y:S02]  /*7410*/  SYNCS.PHASECHK.TRANS64.TRYWAIT P0, [R0+URZ+0x60], R6 ;  /* 0x00006006000075a7 */ /* 0x000ea400080011ff */
[----:B--2---:R-:W-:Y:S05]  /*7420*/  @!P0 BRA `(.L_x_115) ;  /* 0x0000002400948947 */ /* 0x004fea0003800000 */
.L_x_114:
[----:B------:R-:W-:Y:S05]  /*7430*/  BSYNC B0 ;  /* 0x0000000000007941 */ /* 0x000fea0003800000 */
.L_x_113:
[----:B------:R-:W-:Y:S02]  /*7440*/  ISETP.NE.AND P0, PT, R67, RZ, PT ;  /* 0x000000ff4300720c */ /* 0x000fe40003f05270 */
[----:B------:R-:W-:Y:S11]  /*7450*/  IADD3 R65, PT, PT, R65, 0x1, RZ ;  /* 0x0000000141417810 */ /* 0x000ff60007ffe0ff */
[----:B------:R4:W1:Y:S04]  /*7460*/  @P0 LDS.128 R56, [R5] ;  /* 0x0000000005380984 */ /* 0x0008680000000c00 */
[----:B------:R4:W1:Y:S04]  /*7470*/  @P0 LDS.128 R60, [R4+0x10] ;  /* 0x00001000043c0984 */ /* 0x0008680000000c00 */
[----:B------:R4:W1:Y:S04]  /*7480*/  @P0 LDS.128 R68, [R3+0x20] ;  /* 0x0000200003440984 */ /* 0x0008680000000c00 */
[----:B------:R4:W1:Y:S02]  /*7490*/  @P0 LDS.128 R76, [R2+0x30] ;  /* 0x00003000024c0984 */ /* 0x0008640000000c00 */
.L_x_112:
[----:B------:R-:W-:Y:S05]  /*74a0*/  BSYNC B1 ;  /* 0x0000000000017941 */ /* 0x000fea0003800000 */
.L_x_111:
        /* <DEDUP_REMOVED lines=21> */
.L_x_116:
        /* <DEDUP_REMOVED lines=146> */
.L_x_118:
[----:B------:R-:W-:Y:S05]  /*7f20*/  BSYNC.RECONVERGENT B0 ;  /* 0x0000000000007941 */ /* 0x000fea0003800200 */
.L_x_117:
        /* <DEDUP_REMOVED lines=21> */
.L_x_122:
[----:B------:R-:W-:Y:S05]  /*8080*/  BSYNC B0 ;  /* 0x0000000000007941 */ /* 0x000fea0003800000 */
.L_x_121:
[----:B------:R-:W-:Y:S11]  /*8090*/  ISETP.NE.AND P0, PT, R67, RZ, PT ;  /* 0x000000ff4300720c */ /* 0x000ff60003f05270 */
[----:B------:R-:W-:Y:S02]  /*80a0*/  @!UPT UIADD3 URZ, UPT, UPT, URZ, URZ, URZ ;  /* 0x000000fffffff290 */ /* 0x000fe4000fffe0ff */
[----:B------:R4:W1:Y:S04]  /*80b0*/  @P0 LDS.128 R56, [R4] ;  /* 0x0000000004380984 */ /* 0x0008680000000c00 */
[----:B------:R4:W1:Y:S04]  /*80c0*/  @P0 LDS.128 R60, [R3+0x10] ;  /* 0x00001000033c0984 */ /* 0x0008680000000c00 */
[----:B------:R4:W1:Y:S04]  /*80d0*/  @P0 LDS.128 R68, [R2+0x20] ;  /* 0x0000200002440984 */ /* 0x0008680000000c00 */
[----:B------:R4:W1:Y:S02]  /*80e0*/  @P0 LDS.128 R76, [R65+0x30] ;  /* 0x00003000414c0984 */ /* 0x0008640000000c00 */
.L_x_120:
[----:B------:R-:W-:Y:S05]  /*80f0*/  BSYNC B1 ;  /* 0x0000000000017941 */ /* 0x000fea0003800000 */
.L_x_119:
        /* <DEDUP_REMOVED lines=21> */
.L_x_124:
[----:B------:R-:W-:Y:S01]  /*8250*/  ISETP.NE.AND P0, PT, R102, RZ, PT ;  /* 0x000000ff6600720c */ /* 0x000fe20003f05270 */
[----:B------:R-:W-:Y:S05]  /*8260*/  WARPSYNC.ALL ;  /* 0x0000000000007948 */ /* 0x000fea0003800000 */
[----:B------:R-:W-:Y:S01]  /*8270*/  R2UR UR4, R48 ;  /* 0x00000000300472ca */ /* 0x000fe200000e0000 */
[--C-:B-1----:R-:W-:Y:S01]  /*8280*/  HADD2.F32 R0, -RZ, R56.reuse.H0_H0 ;  /* 0x20000038ff007230 */ /* 0x102fe20000004100 */
[----:B------:R-:W-:Y:S01]  /*8290*/  R2UR UR5, R64 ;  /* 0x00000000400572ca */ /* 0x000fe200000e0000 */
[----:B----4-:R-:W-:Y:S01]  /*82a0*/  HADD2.F32 R2, -RZ, R56.H1_H1 ;  /* 0x30000038ff027230 */ /* 0x010fe20000004100 */
[----:B------:R-:W-:Y:S01]  /*82b0*/  BSSY.RECONVERGENT B0, `(.L_x_125) ;  /* 0x0000089000007945 */ /* 0x000fe20003800200 */
[--C-:B------:R-:W-:Y:S02]  /*82c0*/  HADD2.F32 R3, -RZ, R57.reuse.H0_H0 ;  /* 0x20000039ff037230 */ /* 0x100fe40000004100 */
[----:B------:R-:W-:Y:S02]  /*82d0*/  HADD2.F32 R48, -RZ, R57.H1_H1 ;  /* 0x30000039ff307230 */ /* 0x000fe40000004100 */
[--C-:B------:R-:W-:Y:S02]  /*82e0*/  HADD2.F32 R50, -RZ, R58.reuse.H0_H0 ;  /* 0x2000003aff327230 */ /* 0x100fe40000004100 */
[----:B------:R-:W-:Y:S02]  /*82f0*/  HADD2.F32 R51, -RZ, R58.H1_H1 ;  /* 0x3000003aff337230 */ /* 0x000fe40000004100 */
[----:B------:R-:W1:Y:S01]  /*8300*/  LDTM.x32 R4, tmem[UR4+0x60] ;  /* 0x00006004000479ee */ /* 0x000e6200082c0000 */
[----:B------:R-:W-:Y:S01]  /*8310*/  NOP ;  /* 0x0000000000007918 */ /* 0x000fe20000000000 */
[----:B------:R-:W-:Y:S01]  /*8320*/  UIADD3 UR5, UPT, UPT, UR5, 0xf0, URZ ;  /* 0x000000f005057890 */ /* 0x000fe2000fffe0ff */
[--C-:B------:R-:W-:Y:S02]  /*8330*/  HADD2.F32 R52, -RZ, R59.reuse.H0_H0 ;  /* 0x2000003bff347230 */ /* 0x100fe40000004100 */
[----:B------:R-:W-:Y:S01]  /*8340*/  HADD2.F32 R53, -RZ, R59.H1_H1 ;  /* 0x3000003bff357230 */ /* 0x000fe20000004100 */
[----:B------:R-:W-:Y:S01]  /*8350*/  UPRMT UR5, UR37, 0x654, UR5 ;  /* 0x0000065425057896 */ /* 0x000fe20008000005 */
[--C-:B------:R-:W-:Y:S02]  /*8360*/  HADD2.F32 R54, -RZ, R60.reuse.H0_H0 ;  /* 0x2000003cff367230 */ /* 0x100fe40000004100 */
[----:B------:R-:W-:Y:S02]  /*8370*/  HADD2.F32 R55, -RZ, R60.H1_H1 ;  /* 0x3000003cff377230 */ /* 0x000fe40000004100 */
[--C-:B------:R-:W-:Y:S02]  /*8380*/  HADD2.F32 R56, -RZ, R61.reuse.H0_H0 ;  /* 0x2000003dff387230 */ /* 0x100fe40000004100 */
[----:B------:R-:W-:Y:S02]  /*8390*/  HADD2.F32 R57, -RZ, R61.H1_H1 ;  /* 0x3000003dff397230 */ /* 0x000fe40000004100 */
[----:B-1----:R-:W-:Y:S01]  /*83a0*/  SYNCS.ARRIVE.TRANS64.RED.A1T0 RZ, [UR5], RZ ;  /* 0x000000ffffff79a7 */ /* 0x002fe20008100405 */
[--C-:B------:R-:W-:Y:S02]  /*83b0*/  HADD2.F32 R58, -RZ, R62.reuse.H0_H0 ;  /* 0x2000003eff3a7230 */ /* 0x100fe40000004100 */
[----:B------:R-:W-:Y:S02]  /*83c0*/  HADD2.F32 R59, -RZ, R62.H1_H1 ;  /* 0x3000003eff3b7230 */ /* 0x000fe40000004100 */
[--C-:B------:R-:W-:Y:S02]  /*83d0*/  HADD2.F32 R60, -RZ, R63.reuse.H0_H0 ;  /* 0x2000003fff3c7230 */ /* 0x100fe40000004100 */
[----:B------:R-:W-:Y:S02]  /*83e0*/  HADD2.F32 R61, -RZ, R63.H1_H1 ;  /* 0x3000003fff3d7230 */ /* 0x000fe40000004100 */
[C---:B------:R-:W-:Y:S01]  /*83f0*/  FMUL R4, R47.reuse, R4 ;  /* 0x000000042f047220 */ /* 0x040fe20000400000 */
[C---:B------:R-:W-:Y:S01]  /*8400*/  FMUL R5, R47.reuse, R5 ;  /* 0x000000052f057220 */ /* 0x040fe20000400000 */
[C---:B------:R-:W-:Y:S01]  /*8410*/  FMUL R6, R47.reuse, R6 ;  /* 0x000000062f067220 */ /* 0x040fe20000400000 */
[----:B------:R-:W-:Y:S01]  /*8420*/  FMUL R7, R47, R7 ;  /* 0x000000072f077220 */ /* 0x000fe20000400000 */
[C---:B------:R-:W-:Y:S01]  /*8430*/  FFMA R4, R49.reuse, R0, R4 ;  /* 0x0000000031047223 */ /* 0x040fe20000000004 */
[C---:B------:R-:W-:Y:S01]  /*8440*/  FFMA R5, R49.reuse, R2, R5 ;  /* 0x0000000231057223 */ /* 0x040fe20000000005 */
[C---:B------:R-:W-:Y:S01]  /*8450*/  FFMA R6, R49.reuse, R3, R6 ;  /* 0x0000000331067223 */ /* 0x040fe20000000006 */
[----:B------:R-:W-:Y:S01]  /*8460*/  FFMA R7, R49, R48, R7 ;  /* 0x0000003031077223 */ /* 0x000fe20000000007 */
[C---:B------:R-:W-:Y:S01]  /*8470*/  FMUL R8, R47.reuse, R8 ;  /* 0x000000082f087220 */ /* 0x040fe20000400000 */
[----:B------:R-:W-:Y:S01]  /*8480*/  FMUL R9, R47, R9 ;  /* 0x000000092f097220 */ /* 0x000fe20000400000 */
[----:B------:R-:W-:Y:S01]  /*8490*/  F2FP.F16.F32.PACK_AB R4, R5, R4 ;  /* 0x000000040504723e */ /* 0x000fe200000000ff */
[----:B------:R-:W-:Y:S01]  /*84a0*/  FMUL R0, R47, R10 ;  /* 0x0000000a2f007220 */ /* 0x000fe20000400000 */
[----:B------:R-:W-:Y:S01]  /*84b0*/  F2FP.F16.F32.PACK_AB R5, R7, R6 ;  /* 0x000000060705723e */ /* 0x000fe200000000ff */
[C---:B------:R-:W-:Y:S01]  /*84c0*/  FFMA R8, R49.reuse, R50, R8 ;  /* 0x0000003231087223 */ /* 0x040fe20000000008 */
[C---:B------:R-:W-:Y:S01]  /*84d0*/  FFMA R9, R49.reuse, R51, R9 ;  /* 0x0000003331097223 */ /* 0x040fe20000000009 */
[----:B------:R-:W-:Y:S01]  /*84e0*/  FFMA R0, R49, R52, R0 ;  /* 0x0000003431007223 */ /* 0x000fe20000000000 */
[C---:B------:R-:W-:Y:S01]  /*84f0*/  FMUL R2, R47.reuse, R11 ;  /* 0x0000000b2f027220 */ /* 0x040fe20000400000 */
[C---:B------:R-:W-:Y:S01]  /*8500*/  FMUL R3, R47.reuse, R12 ;  /* 0x0000000c2f037220 */ /* 0x040fe20000400000 */
[----:B------:R-:W-:Y:S01]  /*8510*/  FMUL R10, R47, R13 ;  /* 0x0000000d2f0a7220 */ /* 0x000fe20000400000 */
[----:B------:R-:W-:Y:S01]  /*8520*/  F2FP.F16.F32.PACK_AB R6, R9, R8 ;  /* 0x000000080906723e */ /* 0x000fe200000000ff */
[C---:B------:R-:W-:Y:S01]  /*8530*/  FFMA R2, R49.reuse, R53, R2 ;  /* 0x0000003531027223 */ /* 0x040fe20000000002 */
[C---:B------:R-:W-:Y:S01]  /*8540*/  FFMA R3, R49.reuse, R54, R3 ;  /* 0x0000003631037223 */ /* 0x040fe20000000003 */
[----:B------:R-:W-:Y:S01]  /*8550*/  FFMA R10, R49, R55, R10 ;  /* 0x00000037310a7223 */ /* 0x000fe2000000000a */
[C---:B------:R-:W-:Y:S01]  /*8560*/  FMUL R11, R47.reuse, R14 ;  /* 0x0000000e2f0b7220 */ /* 0x040fe20000400000 */
[C---:B------:R-:W-:Y:S01]  /*8570*/  FMUL R15, R47.reuse, R15 ;  /* 0x0000000f2f0f7220 */ /* 0x040fe20000400000 */
[C---:B------:R-:W-:Y:S01]  /*8580*/  FMUL R12, R47.reuse, R16 ;  /* 0x000000102f0c7220 */ /* 0x040fe20000400000 */
[----:B------:R-:W-:Y:S01]  /*8590*/  FMUL R13, R47, R17 ;  /* 0x000000112f0d7220 */ /* 0x000fe20000400000 */
[----:B------:R-:W-:Y:S01]  /*85a0*/  FFMA R11, R49, R56, R11 ;  /* 0x00000038310b7223 */ /* 0x000fe2000000000b */
[----:B------:R-:W-:Y:S01]  /*85b0*/  FMUL R14, R47, R18 ;  /* 0x000000122f0e7220 */ /* 0x000fe20000400000 */
[----:B------:R-:W-:Y:S01]  /*85c0*/  FFMA R15, R49, R57, R15 ;  /* 0x00000039310f7223 */ /* 0x000fe2000000000f */
[--C-:B------:R-:W-:Y:S02]  /*85d0*/  HADD2.F32 R62, -RZ, R68.reuse.H0_H0 ;  /* 0x20000044ff3e7230 */ /* 0x100fe40000004100 */
[----:B------:R-:W-:Y:S01]  /*85e0*/  FMUL R19, R47, R19 ;  /* 0x000000132f137220 */ /* 0x000fe20000400000 */
[----:B------:R-:W-:Y:S01]  /*85f0*/  F2FP.F16.F32.PACK_AB R7, R2, R0 ;  /* 0x000000000207723e */ /* 0x000fe200000000ff */
[----:B------:R-:W-:Y:S01]  /*8600*/  FFMA R12, R49, R58, R12 ;  /* 0x0000003a310c7223 */ /* 0x000fe2000000000c */
[----:B------:R-:W-:Y:S02]  /*8610*/  HADD2.F32 R63, -RZ, R68.H1_H1 ;  /* 0x30000044ff3f7230 */ /* 0x000fe40000004100 */
[----:B------:R-:W-:Y:S01]  /*8620*/  FMUL R16, R47, R20 ;  /* 0x000000142f107220 */ /* 0x000fe20000400000 */
[----:B------:R-:W-:Y:S01]  /*8630*/  FFMA R13, R49, R59, R13 ;  /* 0x0000003b310d7223 */ /* 0x000fe2000000000d */
[----:B------:R1:W-:Y:S01]  /*8640*/  STS.128 [R100+0x6000], R4 ;  /* 0x0060000464007388 */ /* 0x0003e20000000c00 */
[--C-:B------:R-:W-:Y:S02]  /*8650*/  HADD2.F32 R64, -RZ, R69.reuse.H0_H0 ;  /* 0x20000045ff407230 */ /* 0x100fe40000004100 */
[----:B------:R-:W-:Y:S01]  /*8660*/  FMUL R17, R47, R21 ;  /* 0x000000152f117220 */ /* 0x000fe20000400000 */
[----:B------:R-:W-:Y:S01]  /*8670*/  FFMA R14, R49, R60, R14 ;  /* 0x0000003c310e7223 */ /* 0x000fe2000000000e */
[----:B------:R-:W-:Y:S02]  /*8680*/  HADD2.F32 R65, -RZ, R69.H1_H1 ;  /* 0x30000045ff417230 */ /* 0x000fe40000004100 */
[----:B------:R-:W-:Y:S01]  /*8690*/  FMUL R18, R47, R22 ;  /* 0x000000162f127220 */ /* 0x000fe20000400000 */
[----:B------:R-:W-:Y:S01]  /*86a0*/  FFMA R19, R49, R61, R19 ;  /* 0x0000003d31137223 */ /* 0x000fe20000000013 */
        /* <DEDUP_REMOVED lines=11> */
[----:B------:R-:W-:Y:S01]  /*8760*/  F2FP.F16.F32.PACK_AB R8, R10, R3 ;  /* 0x000000030a08723e */ /* 0x000fe200000000ff */
[----:B------:R-:W-:Y:S01]  /*8770*/  FFMA R23, R49, R65, R23 ;  /* 0x0000004131177223 */ /* 0x000fe20000000017 */
[----:B------:R-:W-:Y:S01]  /*8780*/  F2FP.F16.F32.PACK_AB R9, R15, R11 ;  /* 0x0000000b0f09723e */ /* 0x000fe200000000ff */
[--C-:B------:R-:W-:Y:S02]  /*8790*/  HADD2.F32 R70, -RZ, R76.reuse.H0_H0 ;  /* 0x2000004cff467230 */ /* 0x100fe40000004100 */
[----:B------:R-:W-:Y:S01]  /*87a0*/  FMUL R27, R47, R27 ;  /* 0x0000001b2f1b7220 */ /* 0x000fe20000400000 */
[----:B------:R-:W-:Y:S01]  /*87b0*/  F2FP.F16.F32.PACK_AB R10, R13, R12 ;  /* 0x0000000c0d0a723e */ /* 0x000fe200000000ff */
[----:B------:R-:W-:Y:S01]  /*87c0*/  FFMA R20, R49, R66, R20 ;  /* 0x0000004231147223 */ /* 0x000fe20000000014 */
[----:B------:R-:W-:Y:S01]  /*87d0*/  F2FP.F16.F32.PACK_AB R11, R19, R14 ;  /* 0x0000000e130b723e */ /* 0x000fe200000000ff */
[----:B------:R-:W-:Y:S02]  /*87e0*/  HADD2.F32 R71, -RZ, R76.H1_H1 ;  /* 0x3000004cff477230 */ /* 0x000fe40000004100 */
[----:B------:R-:W-:Y:S01]  /*87f0*/  FMUL R24, R47, R28 ;  /* 0x0000001c2f187220 */ /* 0x000fe20000400000 */
[----:B------:R-:W-:Y:S01]  /*8800*/  FFMA R21, R49, R67, R21 ;  /* 0x0000004331157223 */ /* 0x000fe20000000015 */
[--C-:B------:R-:W-:Y:S01]  /*8810*/  HADD2.F32 R72, -RZ, R77.reuse.H0_H0 ;  /* 0x2000004dff487230 */ /* 0x100fe20000004100 */
[----:B------:R1:W-:Y:S01]  /*8820*/  STS.128 [R99+0x6010], R8 ;  /* 0x0060100863007388 */ /* 0x0003e20000000c00 */
        /* <DEDUP_REMOVED lines=49> */
.L_x_126:
[----:B------:R-:W-:Y:S05]  /*8b40*/  BSYNC.RECONVERGENT B0 ;  /* 0x0000000000007941 */ /* 0x000fea0003800200 */
.L_x_125:
[----:B------:R-:W-:Y:S01]  /*8b50*/  BAR.SYNC.DEFER_BLOCKING 0x1, 0x80 ;  /* 0x0042000000007b1d */ /* 0x000fe20000010000 */
[----:B------:R-:W-:Y:S01]  /*8b60*/  UISETP.NE.AND UP0, UPT, UR49, -0x4, UPT ;  /* 0xfffffffc3100788c */ /* 0x000fe2000bf05270 */
[----:B------:R-:W-:Y:S08]  /*8b70*/  IADD3 R45, PT, PT, R45, 0x1, RZ ;  /* 0x000000012d2d7810 */ /* 0x000ff00007ffe0ff */
[----:B------:R-:W-:Y:S05]  /*8b80*/  BRA.U !UP0, `(.L_x_127) ;  /* 0x0000000108287547 */ /* 0x000fea000b800000 */
[----:B------:R-:W-:Y:S01]  /*8b90*/  ISETP.NE.AND P0, PT, R107, RZ, PT ;  /* 0x000000ff6b00720c */ /* 0x000fe20003f05270 */
[----:B------:R-:W-:Y:S01]  /*8ba0*/  IMAD.U32 R2, RZ, RZ, UR51 ;  /* 0x00000033ff027e24 */ /* 0x000fe2000f8e00ff */
[----:B------:R-:W-:Y:S01]  /*8bb0*/  UIADD3 UR51, UPT, UPT, UR51, 0x1, URZ ;  /* 0x0000000133337890 */ /* 0x000fe2000fffe0ff */
[----:B------:R-:W-:Y:S03]  /*8bc0*/  IMAD.U32 R0, RZ, RZ, UR37 ;  /* 0x00000025ff007e24 */ /* 0x000fe6000f8e00ff */
[----:B------:R-:W-:Y:S04]  /*8bd0*/  UISETP.NE.AND UP0, UPT, UR51, 0x4, UPT ;  /* 0x000000043300788c */ /* 0x000fe8000bf05270 */
[----:B------:R-:W-:Y:S03]  /*8be0*/  USEL UR51, UR51, URZ, UP0 ;  /* 0x000000ff33337287 */ /* 0x000fe60008000000 */
[----:B------:R-:W-:Y:S05]  /*8bf0*/  @P0 LEA R2, R2, UR48, 0x3 ;  /* 0x0000003002020c11 */ /* 0x000fea000f8e18ff */
[----:B------:R-:W-:Y:S05]  /*8c00*/  @P0 VIADD R2, R2, 0x80 ;  /* 0x0000008002020836 */ /* 0x000fea0000000000 */
[----:B------:R-:W-:Y:S04]  /*8c10*/  @P0 PRMT R0, R0, 0x654, R2 ;  /* 0x0000065400000816 */ /* 0x000fe80000000002 */
[----:B------:R2:W-:Y:S03]  /*8c20*/  @P0 SYNCS.ARRIVE.TRANS64.RED.A1T0 RZ, [R0+URZ], RZ ;  /* 0x000000ff00ff09a7 */ /* 0x0005e600081004ff */
.L_x_127:
[----:B------:R-:W-:Y:S01]  /*8c30*/  ISETP.NE.AND P2, PT, R103, RZ, PT ;  /* 0x000000ff6700720c */ /* 0x000fe20003f45270 */
[----:B------:R-:W-:Y:S01]  /*8c40*/  UIADD3 UR49, UPT, UPT, UR49, 0x4, URZ ;  /* 0x0000000431317890 */ /* 0x000fe2000fffe0ff */
[----:B------:R-:W-:Y:S01]  /*8c50*/  ISETP.NE.AND P0, PT, R105, 0x2, PT ;  /* 0x000000026900780c */ /* 0x000fe20003f05270 */
[----:B------:R-:W-:Y:S01]  /*8c60*/  IMAD.IADD R14, R43, 0x1, R86 ;  /* 0x000000012b0e7824 */ /* 0x000fe200078e0256 */
[----:B------:R-:W-:Y:S01]  /*8c70*/  ISETP.NE.AND P1, PT, R45, 0x4, PT ;  /* 0x000000042d00780c */ /* 0x000fe20003f25270 */
[----:B------:R-:W-:Y:S01]  /*8c80*/  IMAD.IADD R15, R44, 0x1, R87 ;  /* 0x000000012c0f7824 */ /* 0x000fe200078e0257 */
[----:B------:R-:W-:Y:S02]  /*8c90*/  SEL R2, RZ, 0x1, P0 ;  /* 0x00000001ff027807 */ /* 0x000fe40000000000 */
[----:B--2---:R-:W-:Y:S02]  /*8ca0*/  SEL R0, RZ, 0x1, P1 ;  /* 0x00000001ff007807 */ /* 0x004fe40000800000 */
[----:B------:R-:W-:Y:S02]  /*8cb0*/  LOP3.LUT R95, R95, R2, RZ, 0x3c, !PT ;  /* 0x000000025f5f7212 */ /* 0x000fe400078e3cff */
[----:B------:R-:W-:Y:S02]  /*8cc0*/  LOP3.LUT R96, R96, R0, RZ, 0x3c, !PT ;  /* 0x0000000060607212 */ /* 0x000fe400078e3cff */
[----:B------:R-:W-:Y:S02]  /*8cd0*/  @P2 R2UR UR36, R94 ;  /* 0x000000005e2422ca */ /* 0x000fe400000e0000 */
[----:B------:R-:W-:Y:S02]  /*8ce0*/  SEL R105, R105, RZ, P0 ;  /* 0x000000ff69697207 */ /* 0x000fe40000000000 */
[----:B------:R-:W-:Y:S01]  /*8cf0*/  SEL R45, R45, RZ, P1 ;  /* 0x000000ff2d2d7207 */ /* 0x000fe20000800000 */
[----:B------:R-:W-:Y:S10]  /*8d00*/  @P2 BRA `(.L_x_128) ;  /* 0xffffffc000502947 */ /* 0x000ff4000383ffff */
[----:B------:R-:W-:-:S09]  /*8d10*/  UISETP.NE.AND UP0, UPT, UR50, URZ, UPT ;  /* 0x000000ff3200728c */ /* 0x000fd2000bf05270 */
[----:B------:R-:W-:Y:S05]  /*8d20*/  BRA.U !UP0, `(.L_x_129) ;  /* 0x0000000108487547 */ /* 0x000fea000b800000 */
[----:B------:R-:W2:Y:S02]  /*8d30*/  LDCU.64 UR4, c[0x0][0x890] ;  /* 0x00011200ff0477ac */ /* 0x000ea40008000a00 */
[----:B--2---:R-:W-:-:S04]  /*8d40*/  UISETP.NE.U32.AND UP0, UPT, UR4, URZ, UPT ;  /* 0x000000ff0400728c */ /* 0x004fc8000bf05070 */
[----:B------:R-:W-:-:S09]  /*8d50*/  UISETP.NE.AND.EX UP0, UPT, UR5, URZ, UPT, UP0 ;  /* 0x000000ff0500728c */ /* 0x000fd2000bf05300 */
[----:B------:R-:W-:Y:S05]  /*8d60*/  BRA.U UP0, `(.L_x_130) ;  /* 0x00000001000c7547 */ /* 0x000fea000b800000 */
[----:B------:R-:W-:-:S13]  /*8d70*/  FSETP.NEU.AND P0, PT, R49, RZ, PT ;  /* 0x000000ff3100720b */ /* 0x000fda0003f0d000 */
[----:B------:R-:W-:Y:S05]  /*8d80*/  @!P0 EXIT ;  /* 0x000000000000894d */ /* 0x000fea0003800000 */
[----:B------:R-:W-:Y:S05]  /*8d90*/  BRA `(.L_x_129) ;  /* 0x00000000002c7947 */ /* 0x000fea0003800000 */
.L_x_130:
[----:B------:R-:W-:Y:S01]  /*8da0*/  ISETP.NE.AND P0, PT, R104, RZ, PT ;  /* 0x000000ff6800720c */ /* 0x000fe20003f05270 */
[----:B------:R-:W-:-:S12]  /*8db0*/  BSSY.RECONVERGENT B0, `(.L_x_129) ;  /* 0x0000009000007945 */ /* 0x000fd80003800200 */
[----:B------:R-:W-:Y:S05]  /*8dc0*/  @P0 BRA `(.L_x_131) ;  /* 0x0000000000140947 */ /* 0x000fea0003800000 */
[----:B------:R-:W2:Y:S02]  /*8dd0*/  LDCU.64 UR4, c[0x0][0x888] ;  /* 0x00011100ff0477ac */ /* 0x000ea40008000a00 */
[----:B--2---:R-:W-:-:S04]  /*8de0*/  ISETP.NE.U32.AND P0, PT, RZ, UR4, PT ;  /* 0x00000004ff007c0c */ /* 0x004fc8000bf05070 */
[----:B------:R-:W-:-:S13]  /*8df0*/  ISETP.NE.AND.EX P0, PT, RZ, UR5, PT, P0 ;  /* 0x00000005ff007c0c */ /* 0x000fda000bf05300 */
[----:B------:R-:W-:Y:S05]  /*8e00*/  @!P0 EXIT ;  /* 0x000000000000894d */ /* 0x000fea0003800000 */
[----:B------:R-:W-:Y:S05]  /*8e10*/  BRA `(.L_x_132) ;  /* 0x0000000000087947 */ /* 0x000fea0003800000 */
.L_x_131:
[----:B------:R-:W-:-:S13]  /*8e20*/  FSETP.NEU.AND P0, PT, R49, RZ, PT ;  /* 0x000000ff3100720b */ /* 0x000fda0003f0d000 */
[----:B------:R-:W-:Y:S05]  /*8e30*/  @!P0 EXIT ;  /* 0x000000000000894d */ /* 0x000fea0003800000 */
.L_x_132:
[----:B------:R-:W-:Y:S05]  /*8e40*/  BSYNC.RECONVERGENT B0 ;  /* 0x0000000000007941 */ /* 0x000fea0003800200 */
.L_x_129:
[----:B------:R-:W-:Y:S01]  /*8e50*/  ULEA UR4, UR51, UR48, 0x3 ;  /* 0x0000003033047291 */ /* 0x000fe2000f8e18ff */
[----:B------:R-:W-:-:S04]  /*8e60*/  DEPBAR.LE SB0, 0x0 ;  /* 0x000080000000791a */ /* 0x000fc80000000000 */
[----:B------:R-:W-:-:S04]  /*8e70*/  UIADD3 UR4, UPT, UPT, UR4, 0x80, URZ ;  /* 0x0000008004047890 */ /* 0x000fc8000fffe0ff */
[----:B------:R-:W-:-:S09]  /*8e80*/  UPRMT UR4, UR37, 0x654, UR4 ;  /* 0x0000065425047896 */ /* 0x000fd20008000004 */
[----:B------:R-:W-:Y:S01]  /*8e90*/  SYNCS.ARRIVE.TRANS64.RED.A1T0 RZ, [UR4], RZ ;  /* 0x000000ffffff79a7 */ /* 0x000fe20008100404 */
[----:B------:R-:W-:Y:S05]  /*8ea0*/  EXIT ;  /* 0x000000000000794d */ /* 0x000fea0003800000 */
.L_x_19:
[----:B--2---:R2:W1:Y:S02]  /*8eb0*/  SYNCS.PHASECHK.TRANS64.TRYWAIT P0, [R2+URZ+0x120], R3 ;  /* 0x00012003020075a7 */ /* 0x00446400080011ff */
[----:B-1----:R-:W-:Y:S05]  /*8ec0*/  @!P0 NANOSLEEP.SYNCS 0x989680 ;  /* 0x009896800000895d */ /* 0x002fea0003900000 */
[----:B------:R-:W1:Y:S02]  /*8ed0*/  @!P0 SYNCS.PHASECHK.TRANS64 P0, [R2+URZ+0x120], R3 ;  /* 0x00012003020085a7 */ /* 0x000e6400080010ff */
[----:B-1----:R-:W-:Y:S05]  /*8ee0*/  @!P0 BRA `(.L_x_19) ;  /* 0xfffffffc00f08947 */ /* 0x002fea000383ffff */
[----:B------:R-:W-:Y:S05]  /*8ef0*/  BRA `(.L_x_133) ;  /* 0xffffff8400c87947 */ /* 0x000fea000383ffff */
.L_x_22:
[----:B-1----:R-:W-:-:S07]  /*8f00*/  MOV R2, UR33 ;  /* 0x0000002100027c02 */ /* 0x002fce0008000f00 */
.L_x_134:
[----:B-1----:R1:W2:Y:S02]  /*8f10*/  SYNCS.PHASECHK.TRANS64.TRYWAIT P0, [R2+URZ+0x30], R4 ;  /* 0x00003004020075a7 */ /* 0x0022a400080011ff */
[----:B--2---:R-:W-:Y:S05]  /*8f20*/  @!P0 NANOSLEEP.SYNCS 0x989680 ;  /* 0x009896800000895d */ /* 0x004fea0003900000 */
[----:B------:R-:W2:Y:S02]  /*8f30*/  @!P0 SYNCS.PHASECHK.TRANS64 P0, [R2+URZ+0x30], R4 ;  /* 0x00003004020085a7 */ /* 0x000ea400080010ff */
[----:B--2---:R-:W-:Y:S05]  /*8f40*/  @!P0 BRA `(.L_x_134) ;  /* 0xfffffffc00f08947 */ /* 0x004fea000383ffff */
[----:B------:R-:W-:Y:S05]  /*8f50*/  BRA `(.L_x_21) ;  /* 0xffffff88001c7947 */ /* 0x000fea000383ffff */
.L_x_28:
[----:B-1----:R-:W-:-:S07]  /*8f60*/  MOV R2, UR25 ;  /* 0x0000001900027c02 */ /* 0x002fce0008000f00 */
.L_x_135:
[----:B-1----:R1:W2:Y:S02]  /*8f70*/  SYNCS.PHASECHK.TRANS64.TRYWAIT P0, [R2+URZ+0x30], R4 ;  /* 0x00003004020075a7 */ /* 0x0022a400080011ff */
[----:B--2---:R-:W-:Y:S05]  /*8f80*/  @!P0 NANOSLEEP.SYNCS 0x989680 ;  /* 0x009896800000895d */ /* 0x004fea0003900000 */
[----:B------:R-:W2:Y:S02]  /*8f90*/  @!P0 SYNCS.PHASECHK.TRANS64 P0, [R2+URZ+0x30], R4 ;  /* 0x00003004020085a7 */ /* 0x000ea400080010ff */
[----:B--2---:R-:W-:Y:S05]  /*8fa0*/  @!P0 BRA `(.L_x_135) ;  /* 0xfffffffc00f08947 */ /* 0x004fea000383ffff */
[----:B------:R-:W-:Y:S05]  /*8fb0*/  BRA `(.L_x_27) ;  /* 0xffffff8800d87947 */ /* 0x000fea000383ffff */
.L_x_32:
[----:B-1----:R1:W2:Y:S02]  /*8fc0*/  SYNCS.PHASECHK.TRANS64.TRYWAIT P0, [R2+URZ+0xb0], R3 ;  /* 0x0000b003020075a7 */ /* 0x0022a400080011ff */
[----:B--2---:R-:W-:Y:S05]  /*8fd0*/  @!P0 NANOSLEEP.SYNCS 0x989680 ;  /* 0x009896800000895d */ /* 0x004fea0003900000 */
[----:B------:R-:W2:Y:S02]  /*8fe0*/  @!P0 SYNCS.PHASECHK.TRANS64 P0, [R2+URZ+0xb0], R3 ;  /* 0x0000b003020085a7 */ /* 0x000ea400080010ff */
[----:B--2---:R-:W-:Y:S05]  /*8ff0*/  @!P0 BRA `(.L_x_32) ;  /* 0xfffffffc00f08947 */ /* 0x004fea000383ffff */
[----:B------:R-:W-:Y:S05]  /*9000*/  BRA `(.L_x_136) ;  /* 0xffffff8c00787947 */ /* 0x000fea000383ffff */
.L_x_36:
[----:B----4-:R-:W-:-:S07]  /*9010*/  MOV R0, UR5 ;  /* 0x0000000500007c02 */ /* 0x010fce0008000f00 */
.L_x_137:
[----:B-1----:R1:W2:Y:S02]  /*9020*/  SYNCS.PHASECHK.TRANS64.TRYWAIT P0, [R0+URZ], R2 ;  /* 0x00000002000075a7 */ /* 0x0022a400080011ff */
[----:B--2---:R-:W-:Y:S05]  /*9030*/  @!P0 NANOSLEEP.SYNCS 0x989680 ;  /* 0x009896800000895d */ /* 0x004fea0003900000 */
[----:B------:R-:W2:Y:S02]  /*9040*/  @!P0 SYNCS.PHASECHK.TRANS64 P0, [R0+URZ], R2 ;  /* 0x00000002000085a7 */ /* 0x000ea400080010ff */
[----:B--2---:R-:W-:Y:S05]  /*9050*/  @!P0 BRA `(.L_x_137) ;  /* 0xfffffffc00f08947 */ /* 0x004fea000383ffff */
[----:B------:R-:W-:Y:S05]  /*9060*/  BRA `(.L_x_138) ;  /* 0xffffff9000e87947 */ /* 0x000fea000383ffff */
.L_x_37:
[----:B----4-:R-:W-:-:S07]  /*9070*/  MOV R0, UR5 ;  /* 0x0000000500007c02 */ /* 0x010fce0008000f00 */
.L_x_139:
[----:B-1----:R1:W2:Y:S02]  /*9080*/  SYNCS.PHASECHK.TRANS64.TRYWAIT P0, [R0+URZ], R3 ;  /* 0x00000003000075a7 */ /* 0x0022a400080011ff */
[----:B--2---:R-:W-:Y:S05]  /*9090*/  @!P0 NANOSLEEP.SYNCS 0x989680 ;  /* 0x009896800000895d */ /* 0x004fea0003900000 */
[----:B------:R-:W2:Y:S02]  /*90a0*/  @!P0 SYNCS.PHASECHK.TRANS64 P0, [R0+URZ], R3 ;  /* 0x00000003000085a7 */ /* 0x000ea400080010ff */
[----:B--2---:R-:W-:Y:S05]  /*90b0*/  @!P0 BRA `(.L_x_139) ;  /* 0xfffffffc00f08947 */ /* 0x004fea000383ffff */
[----:B------:R-:W-:Y:S05]  /*90c0*/  BRA `(.L_x_140) ;  /* 0xffffff9000f47947 */ /* 0x000fea000383ffff */
.L_x_38:
[----:B----4-:R-:W-:-:S07]  /*90d0*/  MOV R0, UR5 ;  /* 0x0000000500007c02 */ /* 0x010fce0008000f00 */
.L_x_141:
[----:B-1----:R1:W2:Y:S02]  /*90e0*/  SYNCS.PHASECHK.TRANS64.TRYWAIT P0, [R0+URZ], R3 ;  /* 0x00000003000075a7 */ /* 0x0022a400080011ff */
[----:B--2---:R-:W-:Y:S05]  /*90f0*/  @!P0 NANOSLEEP.SYNCS 0x989680 ;  /* 0x009896800000895d */ /* 0x004fea0003900000 */
[----:B------:R-:W2:Y:S02]  /*9100*/  @!P0 SYNCS.PHASECHK.TRANS64 P0, [R0+URZ], R3 ;  /* 0x00000003000085a7 */ /* 0x000ea400080010ff */
[----:B--2---:R-:W-:Y:S05]  /*9110*/  @!P0 BRA `(.L_x_141) ;  /* 0xfffffffc00f08947 */ /* 0x004fea000383ffff */
[----:B------:R-:W-:Y:S05]  /*9120*/  BRA `(.L_x_142) ;  /* 0xffffff9400007947 */ /* 0x000fea000383ffff */
.L_x_39:
[----:B----4-:R-:W-:-:S07]  /*9130*/  MOV R0, UR5 ;  /* 0x0000000500007c02 */ /* 0x010fce0008000f00 */
.L_x_143:
[----:B-1----:R1:W2:Y:S02]  /*9140*/  SYNCS.PHASECHK.TRANS64.TRYWAIT P0, [R0+URZ], R3 ;  /* 0x00000003000075a7 */ /* 0x0022a400080011ff */
[----:B--2---:R-:W-:Y:S05]  /*9150*/  @!P0 NANOSLEEP.SYNCS 0x989680 ;  /* 0x009896800000895d */ /* 0x004fea0003900000 */
[----:B------:R-:W2:Y:S02]  /*9160*/  @!P0 SYNCS.PHASECHK.TRANS64 P0, [R0+URZ], R3 ;  /* 0x00000003000085a7 */ /* 0x000ea400080010ff */
[----:B--2---:R-:W-:Y:S05]  /*9170*/  @!P0 BRA `(.L_x_143) ;  /* 0xfffffffc00f08947 */ /* 0x004fea000383ffff */
[----:B------:R-:W-:Y:S05]  /*9180*/  BRA `(.L_x_144) ;  /* 0xffffff94000c7947 */ /* 0x000fea000383ffff */
.L_x_40:
[----:B----4-:R-:W-:-:S07]  /*9190*/  MOV R0, UR5 ;  /* 0x0000000500007c02 */ /* 0x010fce0008000f00 */
.L_x_145:
[----:B-1----:R1:W2:Y:S02]  /*91a0*/  SYNCS.PHASECHK.TRANS64.TRYWAIT P0, [R0+URZ], R3 ;  /* 0x00000003000075a7 */ /* 0x0022a400080011ff */
[----:B--2---:R-:W-:Y:S05]  /*91b0*/  @!P0 NANOSLEEP.SYNCS 0x989680 ;  /* 0x009896800000895d */ /* 0x004fea0003900000 */
[----:B------:R-:W2:Y:S02]  /*91c0*/  @!P0 SYNCS.PHASECHK.TRANS64 P0, [R0+URZ], R3 ;  /* 0x00000003000085a7 */ /* 0x000ea400080010ff */
[----:B--2---:R-:W-:Y:S05]  /*91d0*/  @!P0 BRA `(.L_x_145) ;  /* 0xfffffffc00f08947 */ /* 0x004fea000383ffff */
[----:B------:R-:W-:Y:S05]  /*91e0*/  BRA `(.L_x_146) ;  /* 0xffffff9400187947 */ /* 0x000fea000383ffff */
.L_x_43:
[----:B-1----:R1:W2:Y:S02]  /*91f0*/  SYNCS.PHASECHK.TRANS64.TRYWAIT P0, [R0+URZ+0x110], R4 ;  /* 0x00011004000075a7 */ /* 0x0022a400080011ff */
[----:B--2---:R-:W-:Y:S05]  /*9200*/  @!P0 NANOSLEEP.SYNCS 0x989680 ;  /* 0x009896800000895d */ /* 0x004fea0003900000 */
[----:B------:R-:W2:Y:S02]  /*9210*/  @!P0 SYNCS.PHASECHK.TRANS64 P0, [R0+URZ+0x110], R4 ;  /* 0x00011004000085a7 */ /* 0x000ea400080010ff */
[----:B--2---:R-:W-:Y:S05]  /*9220*/  @!P0 BRA `(.L_x_43) ;  /* 0xfffffffc00f08947 */ /* 0x004fea000383ffff */
[----:B------:R-:W-:Y:S05]  /*9230*/  BRA `(.L_x_147) ;  /* 0xffffff9400747947 */ /* 0x000fea000383ffff */
.L_x_44:
[----:B------:R-:W-:-:S07]  /*9240*/  MOV R0, UR5 ;  /* 0x0000000500007c02 */ /* 0x000fce0008000f00 */
.L_x_148:
[----:B-1----:R1:W2:Y:S02]  /*9250*/  SYNCS.PHASECHK.TRANS64.TRYWAIT P0, [R0+URZ+0xc0], R5 ;  /* 0x0000c005000075a7 */ /* 0x0022a400080011ff */
[----:B--2---:R-:W-:Y:S05]  /*9260*/  @!P0 NANOSLEEP.SYNCS 0x989680 ;  /* 0x009896800000895d */ /* 0x004fea0003900000 */
[----:B------:R-:W2:Y:S02]  /*9270*/  @!P0 SYNCS.PHASECHK.TRANS64 P0, [R0+URZ+0xc0], R5 ;  /* 0x0000c005000085a7 */ /* 0x000ea400080010ff */
[----:B--2---:R-:W-:Y:S05]  /*9280*/  @!P0 BRA `(.L_x_148) ;  /* 0xfffffffc00f08947 */ /* 0x004fea000383ffff */
[----:B------:R-:W-:Y:S05]  /*9290*/  BRA `(.L_x_149) ;  /* 0xffffff9400847947 */ /* 0x000fea000383ffff */
.L_x_45:
[----:B-1----:R1:W2:Y:S02]  /*92a0*/  SYNCS.PHASECHK.TRANS64.TRYWAIT P1, [R0+URZ+0xb0], R4 ;  /* 0x0000b004000075a7 */ /* 0x0022a400080211ff */
[----:B--2---:R-:W-:Y:S05]  /*92b0*/  @!P1 NANOSLEEP.SYNCS 0x989680 ;  /* 0x009896800000995d */ /* 0x004fea0003900000 */
[----:B------:R-:W2:Y:S02]  /*92c0*/  @!P1 SYNCS.PHASECHK.TRANS64 P1, [R0+URZ+0xb0], R4 ;  /* 0x0000b004000095a7 */ /* 0x000ea400080210ff */
[----:B--2---:R-:W-:Y:S05]  /*92d0*/  @!P1 BRA `(.L_x_45) ;  /* 0xfffffffc00f09947 */ /* 0x004fea000383ffff */
[----:B------:R-:W-:Y:S05]  /*92e0*/  BRA `(.L_x_150) ;  /* 0xffffff9400b47947 */ /* 0x000fea000383ffff */
.L_x_48:
[----:B------:R-:W-:-:S07]  /*92f0*/  MOV R0, UR5 ;  /* 0x0000000500007c02 */ /* 0x000fce0008000f00 */
.L_x_151:
[----:B-1----:R1:W2:Y:S02]  /*9300*/  SYNCS.PHASECHK.TRANS64.TRYWAIT P0, [R0+URZ+0xc0], R2 ;  /* 0x0000c002000075a7 */ /* 0x0022a400080011ff */
[----:B--2---:R-:W-:Y:S05]  /*9310*/  @!P0 NANOSLEEP.SYNCS 0x989680 ;  /* 0x009896800000895d */ /* 0x004fea0003900000 */
[----:B------:R-:W2:Y:S02]  /*9320*/  @!P0 SYNCS.PHASECHK.TRANS64 P0, [R0+URZ+0xc0], R2 ;  /* 0x0000c002000085a7 */ /* 0x000ea400080010ff */
[----:B--2---:R-:W-:Y:S05]  /*9330*/  @!P0 BRA `(.L_x_151) ;  /* 0xfffffffc00f08947 */ /* 0x004fea000383ffff */
[----:B------:R-:W-:Y:S05]  /*9340*/  BRA `(.L_x_47) ;  /* 0xffffff9800087947 */ /* 0x000fea000383ffff */
.L_x_55:
[----:B-1----:R1:W2:Y:S02]  /*9350*/  SYNCS.PHASECHK.TRANS64.TRYWAIT P1, [R0+URZ+0xb0], R2 ;  /* 0x0000b002000075a7 */ /* 0x0022a400080211ff */
[----:B--2---:R-:W-:Y:S05]  /*9360*/  @!P1 NANOSLEEP.SYNCS 0x989680 ;  /* 0x009896800000995d */ /* 0x004fea0003900000 */
[----:B------:R-:W2:Y:S02]  /*9370*/  @!P1 SYNCS.PHASECHK.TRANS64 P1, [R0+URZ+0xb0], R2 ;  /* 0x0000b002000095a7 */ /* 0x000ea400080210ff */
[----:B--2---:R-:W-:Y:S05]  /*9380*/  @!P1 BRA `(.L_x_55) ;  /* 0xfffffffc00f09947 */ /* 0x004fea000383ffff */
[----:B------:R-:W-:Y:S05]  /*9390*/  BRA `(.L_x_152) ;  /* 0xffffff9c00787947 */ /* 0x000fea000383ffff */
.L_x_56:
[----:B------:R-:W-:-:S07]  /*93a0*/  MOV R2, UR7 ;  /* 0x0000000700027c02 */ /* 0x000fce0008000f00 */
.L_x_153:
[----:B-1----:R1:W2:Y:S02]  /*93b0*/  SYNCS.PHASECHK.TRANS64.TRYWAIT P0, [R2+URZ+0xf0], R0 ;  /* 0x0000f000020075a7 */ /* 0x0022a400080011ff */
[----:B--2---:R-:W-:Y:S05]  /*93c0*/  @!P0 NANOSLEEP.SYNCS 0x989680 ;  /* 0x009896800000895d */ /* 0x004fea0003900000 */
[----:B------:R-:W2:Y:S02]  /*93d0*/  @!P0 SYNCS.PHASECHK.TRANS64 P0, [R2+URZ+0xf0], R0 ;  /* 0x0000f000020085a7 */ /* 0x000ea400080010ff */
[----:B--2---:R-:W-:Y:S05]  /*93e0*/  @!P0 BRA `(.L_x_153) ;  /* 0xfffffffc00f08947 */ /* 0x004fea000383ffff */
[----:B------:R-:W-:Y:S05]  /*93f0*/  BRA `(.L_x_154) ;  /* 0xffffff9c00b07947 */ /* 0x000fea000383ffff */
.L_x_59:
[----:B------:R-:W-:Y:S07]  /*9400*/  MOV R0, UR6 ;  /* 0x0000000600007c02 */ /* 0x000fee0008000f00 */
.L_x_155:
[----:B-1----:R1:W2:Y:S02]  /*9410*/  SYNCS.PHASECHK.TRANS64.TRYWAIT P0, [R0+URZ], R2 ;  /* 0x00000002000075a7 */ /* 0x0022a400080011ff */
[----:B--2---:R-:W-:Y:S05]  /*9420*/  @!P0 NANOSLEEP.SYNCS 0x989680 ;  /* 0x009896800000895d */ /* 0x004fea0003900000 */
[----:B------:R-:W2:Y:S02]  /*9430*/  @!P0 SYNCS.PHASECHK.TRANS64 P0, [R0+URZ], R2 ;  /* 0x00000002000085a7 */ /* 0x000ea400080010ff */
[----:B--2---:R-:W-:Y:S05]  /*9440*/  @!P0 BRA `(.L_x_155) ;  /* 0xfffffffc00f08947 */ /* 0x004fea000383ffff */
[----:B------:R-:W-:Y:S05]  /*9450*/  BRA `(.L_x_58) ;  /* 0xffffff9c00cc7947 */ /* 0x000fea000383ffff */
.L_x_62:
[----:B------:R-:W-:-:S07]  /*9460*/  MOV R0, UR6 ;  /* 0x0000000600007c02 */ /* 0x000fce0008000f00 */
.L_x_156:
[----:B--2---:R2:W4:Y:S02]  /*9470*/  SYNCS.PHASECHK.TRANS64.TRYWAIT P0, [R0+URZ], R2 ;  /* 0x00000002000075a7 */ /* 0x00452400080011ff */
[----:B----4-:R-:W-:Y:S05]  /*9480*/  @!P0 NANOSLEEP.SYNCS 0x989680 ;  /* 0x009896800000895d */ /* 0x010fea0003900000 */
[----:B------:R-:W4:Y:S02]  /*9490*/  @!P0 SYNCS.PHASECHK.TRANS64 P0, [R0+URZ], R2 ;  /* 0x00000002000085a7 */ /* 0x000f2400080010ff */
[----:B----4-:R-:W-:Y:S05]  /*94a0*/  @!P0 BRA `(.L_x_156) ;  /* 0xfffffffc00f08947 */ /* 0x010fea000383ffff */
[----:B------:R-:W-:Y:S05]  /*94b0*/  BRA `(.L_x_157) ;  /* 0xffffffa000a87947 */ /* 0x000fea000383ffff */
.L_x_63:
[----:B------:R-:W-:-:S07]  /*94c0*/  MOV R0, UR6 ;  /* 0x0000000600007c02 */ /* 0x000fce0008000f00 */
.L_x_158:
[----:B-1----:R1:W2:Y:S02]  /*94d0*/  SYNCS.PHASECHK.TRANS64.TRYWAIT P0, [R0+URZ], R3 ;  /* 0x00000003000075a7 */ /* 0x0022a400080011ff */
[----:B--2---:R-:W-:Y:S05]  /*94e0*/  @!P0 NANOSLEEP.SYNCS 0x989680 ;  /* 0x009896800000895d */ /* 0x004fea0003900000 */
[----:B------:R-:W2:Y:S02]  /*94f0*/  @!P0 SYNCS.PHASECHK.TRANS64 P0, [R0+URZ], R3 ;  /* 0x00000003000085a7 */ /* 0x000ea400080010ff */
[----:B--2---:R-:W-:Y:S05]  /*9500*/  @!P0 BRA `(.L_x_158) ;  /* 0xfffffffc00f08947 */ /* 0x004fea000383ffff */
[----:B------:R-:W-:Y:S05]  /*9510*/  BRA `(.L_x_159) ;  /* 0xffffffa000b47947 */ /* 0x000fea000383ffff */
.L_x_64:
[----:B------:R-:W-:-:S07]  /*9520*/  MOV R0, UR6 ;  /* 0x0000000600007c02 */ /* 0x000fce0008000f00 */
.L_x_160:
[----:B-1----:R1:W2:Y:S02]  /*9530*/  SYNCS.PHASECHK.TRANS64.TRYWAIT P0, [R0+URZ], R3 ;  /* 0x00000003000075a7 */ /* 0x0022a400080011ff */
[----:B--2---:R-:W-:Y:S05]  /*9540*/  @!P0 NANOSLEEP.SYNCS 0x989680 ;  /* 0x009896800000895d */ /* 0x004fea0003900000 */
[----:B------:R-:W2:Y:S02]  /*9550*/  @!P0 SYNCS.PHASECHK.TRANS64 P0, [R0+URZ], R3 ;  /* 0x00000003000085a7 */ /* 0x000ea400080010ff */
[----:B--2---:R-:W-:Y:S05]  /*9560*/  @!P0 BRA `(.L_x_160) ;  /* 0xfffffffc00f08947 */ /* 0x004fea000383ffff */
[----:B------:R-:W-:Y:S05]  /*9570*/  BRA `(.L_x_161) ;  /* 0xffffffa000c07947 */ /* 0x000fea000383ffff */
.L_x_65:
[----:B-1----:R-:W-:-:S07]  /*9580*/  MOV R0, UR7 ;  /* 0x0000000700007c02 */ /* 0x002fce0008000f00 */
.L_x_162:
[----:B-1----:R1:W2:Y:S02]  /*9590*/  SYNCS.PHASECHK.TRANS64.TRYWAIT P0, [R0+URZ], R2 ;  /* 0x00000002000075a7 */ /* 0x0022a400080011ff */
[----:B--2---:R-:W-:Y:S05]  /*95a0*/  @!P0 NANOSLEEP.SYNCS 0x989680 ;  /* 0x009896800000895d */ /* 0x004fea0003900000 */
[----:B------:R-:W2:Y:S02]  /*95b0*/  @!P0 SYNCS.PHASECHK.TRANS64 P0, [R0+URZ], R2 ;  /* 0x00000002000085a7 */ /* 0x000ea400080010ff */
[----:B--2---:R-:W-:Y:S05]  /*95c0*/  @!P0 BRA `(.L_x_162) ;  /* 0xfffffffc00f08947 */ /* 0x004fea000383ffff */
[----:B------:R-:W-:Y:S05]  /*95d0*/  BRA `(.L_x_163) ;  /* 0xffffffa000cc7947 */ /* 0x000fea000383ffff */
.L_x_70:
[----:B--2---:R2:W3:Y:S02]  /*95e0*/  SYNCS.PHASECHK.TRANS64.TRYWAIT P0, [R0+URZ+0xb0], R2 ;  /* 0x0000b002000075a7 */ /* 0x0044e400080011ff */
[----:B---3--:R-:W-:Y:S05]  /*95f0*/  @!P0 NANOSLEEP.SYNCS 0x989680 ;  /* 0x009896800000895d */ /* 0x008fea0003900000 */
[----:B------:R-:W3:Y:S02]  /*9600*/  @!P0 SYNCS.PHASECHK.TRANS64 P0, [R0+URZ+0xb0], R2 ;  /* 0x0000b002000085a7 */ /* 0x000ee400080010ff */
[----:B---3--:R-:W-:Y:S05]  /*9610*/  @!P0 BRA `(.L_x_70) ;  /* 0xfffffffc00f08947 */ /* 0x008fea000383ffff */
[----:B------:R-:W-:Y:S05]  /*9620*/  BRA `(.L_x_164) ;  /* 0xffffffa400d87947 */ /* 0x000fea000383ffff */
.L_x_73:
[----:B------:R-:W-:Y:S07]  /*9630*/  MOV R0, UR7 ;  /* 0x0000000700007c02 */ /* 0x000fee0008000f00 */
.L_x_165:
[----:B--2---:R2:W3:Y:S02]  /*9640*/  SYNCS.PHASECHK.TRANS64.TRYWAIT P0, [R0+URZ+0xa8], R2 ;  /* 0x0000a802000075a7 */ /* 0x0044e400080011ff */
[----:B---3--:R-:W-:Y:S05]  /*9650*/  @!P0 NANOSLEEP.SYNCS 0x989680 ;  /* 0x009896800000895d */ /* 0x008fea0003900000 */
[----:B------:R-:W3:Y:S02]  /*9660*/  @!P0 SYNCS.PHASECHK.TRANS64 P0, [R0+URZ+0xa8], R2 ;  /* 0x0000a802000085a7 */ /* 0x000ee400080010ff */
[----:B---3--:R-:W-:Y:S05]  /*9670*/  @!P0 BRA `(.L_x_165) ;  /* 0xfffffffc00f08947 */ /* 0x008fea000383ffff */
[----:B------:R-:W-:Y:S05]  /*9680*/  BRA `(.L_x_72) ;  /* 0xffffffa800b87947 */ /* 0x000fea000383ffff */
.L_x_76:
[----:B------:R-:W-:Y:S07]  /*9690*/  MOV R0, UR7 ;  /* 0x0000000700007c02 */ /* 0x000fee0008000f00 */
.L_x_166:
[----:B-1----:R1:W2:Y:S02]  /*96a0*/  SYNCS.PHASECHK.TRANS64.TRYWAIT P0, [R0+URZ+0x80], R14 ;  /* 0x0000800e000075a7 */ /* 0x0022a400080011ff */
[----:B--2---:R-:W-:Y:S05]  /*96b0*/  @!P0 NANOSLEEP.SYNCS 0x989680 ;  /* 0x009896800000895d */ /* 0x004fea0003900000 */
[----:B------:R-:W2:Y:S02]  /*96c0*/  @!P0 SYNCS.PHASECHK.TRANS64 P0, [R0+URZ+0x80], R14 ;  /* 0x0000800e000085a7 */ /* 0x000ea400080010ff */
[----:B--2---:R-:W-:Y:S05]  /*96d0*/  @!P0 BRA `(.L_x_166) ;  /* 0xfffffffc00f08947 */ /* 0x004fea000383ffff */
[----:B------:R-:W-:Y:S05]  /*96e0*/  BRA `(.L_x_167) ;  /* 0xffffffac00307947 */ /* 0x000fea000383ffff */
.L_x_77:
[----:B------:R-:W-:Y:S07]  /*96f0*/  MOV R0, UR7 ;  /* 0x0000000700007c02 */ /* 0x000fee0008000f00 */
.L_x_168:
[----:B-1----:R1:W2:Y:S02]  /*9700*/  SYNCS.PHASECHK.TRANS64.TRYWAIT P0, [R0+URZ+0x88], R14 ;  /* 0x0000880e000075a7 */ /* 0x0022a400080011ff */
[----:B--2---:R-:W-:Y:S05]  /*9710*/  @!P0 NANOSLEEP.SYNCS 0x989680 ;  /* 0x009896800000895d */ /* 0x004fea0003900000 */
[----:B------:R-:W2:Y:S02]  /*9720*/  @!P0 SYNCS.PHASECHK.TRANS64 P0, [R0+URZ+0x88], R14 ;  /* 0x0000880e000085a7 */ /* 0x000ea400080010ff */
[----:B--2---:R-:W-:Y:S05]  /*9730*/  @!P0 BRA `(.L_x_168) ;  /* 0xfffffffc00f08947 */ /* 0x004fea000383ffff */
[----:B------:R-:W-:Y:S05]  /*9740*/  BRA `(.L_x_169) ;  /* 0xffffffac00687947 */ /* 0x000fea000383ffff */
.L_x_78:
[----:B------:R-:W-:Y:S07]  /*9750*/  MOV R0, UR7 ;  /* 0x0000000700007c02 */ /* 0x000fee0008000f00 */
.L_x_170:
[----:B-1----:R1:W2:Y:S02]  /*9760*/  SYNCS.PHASECHK.TRANS64.TRYWAIT P0, [R0+URZ+0x90], R14 ;  /* 0x0000900e000075a7 */ /* 0x0022a400080011ff */
[----:B--2---:R-:W-:Y:S05]  /*9770*/  @!P0 NANOSLEEP.SYNCS 0x989680 ;  /* 0x009896800000895d */ /* 0x004fea0003900000 */
[----:B------:R-:W2:Y:S02]  /*9780*/  @!P0 SYNCS.PHASECHK.TRANS64 P0, [R0+URZ+0x90], R14 ;  /* 0x0000900e000085a7 */ /* 0x000ea400080010ff */
[----:B--2---:R-:W-:Y:S05]  /*9790*/  @!P0 BRA `(.L_x_170) ;  /* 0xfffffffc00f08947 */ /* 0x004fea000383ffff */
[----:B------:R-:W-:Y:S05]  /*97a0*/  BRA `(.L_x_171) ;  /* 0xffffffac00ac7947 */ /* 0x000fea000383ffff */
.L_x_79:
[----:B------:R-:W-:Y:S07]  /*97b0*/  MOV R0, UR7 ;  /* 0x0000000700007c02 */ /* 0x000fee0008000f00 */
.L_x_172:
[----:B-1----:R1:W2:Y:S02]  /*97c0*/  SYNCS.PHASECHK.TRANS64.TRYWAIT P0, [R0+URZ+0x98], R14 ;  /* 0x0000980e000075a7 */ /* 0x0022a400080011ff */
[----:B--2---:R-:W-:Y:S05]  /*97d0*/  @!P0 NANOSLEEP.SYNCS 0x989680 ;  /* 0x009896800000895d */ /* 0x004fea0003900000 */
[----:B------:R-:W2:Y:S02]  /*97e0*/  @!P0 SYNCS.PHASECHK.TRANS64 P0, [R0+URZ+0x98], R14 ;  /* 0x0000980e000085a7 */ /* 0x000ea400080010ff */
[----:B--2---:R-:W-:Y:S05]  /*97f0*/  @!P0 BRA `(.L_x_172) ;  /* 0xfffffffc00f08947 */ /* 0x004fea000383ffff */
[----:B------:R-:W-:Y:S05]  /*9800*/  BRA `(.L_x_173) ;  /* 0xffffffb000307947 */ /* 0x000fea000383ffff */
.L_x_81:
[----:B------:R-:W-:-:S07]  /*9810*/  MOV R0, UR7 ;  /* 0x0000000700007c02 */ /* 0x000fce0008000f00 */
.L_x_174:
[----:B-1----:R1:W3:Y:S02]  /*9820*/  SYNCS.PHASECHK.TRANS64.TRYWAIT P0, [R0+URZ+0x80], R2 ;  /* 0x00008002000075a7 */ /* 0x0022e400080011ff */
[----:B---3--:R-:W-:Y:S05]  /*9830*/  @!P0 NANOSLEEP.SYNCS 0x989680 ;  /* 0x009896800000895d */ /* 0x008fea0003900000 */
[----:B------:R-:W3:Y:S02]  /*9840*/  @!P0 SYNCS.PHASECHK.TRANS64 P0, [R0+URZ+0x80], R2 ;  /* 0x00008002000085a7 */ /* 0x000ee400080010ff */
[----:B---3--:R-:W-:Y:S05]  /*9850*/  @!P0 BRA `(.L_x_174) ;  /* 0xfffffffc00f08947 */ /* 0x008fea000383ffff */
[----:B------:R-:W-:Y:S05]  /*9860*/  BRA `(.L_x_175) ;  /* 0xffffffb000a07947 */ /* 0x000fea000383ffff */
.L_x_82:
[----:B-1----:R-:W-:-:S07]  /*9870*/  MOV R0, UR7 ;  /* 0x0000000700007c02 */ /* 0x002fce0008000f00 */
.L_x_176:
[----:B-1----:R1:W3:Y:S02]  /*9880*/  SYNCS.PHASECHK.TRANS64.TRYWAIT P0, [R0+URZ+0x88], R2 ;  /* 0x00008802000075a7 */ /* 0x0022e400080011ff */
[----:B---3--:R-:W-:Y:S05]  /*9890*/  @!P0 NANOSLEEP.SYNCS 0x989680 ;  /* 0x009896800000895d */ /* 0x008fea0003900000 */
[----:B------:R-:W3:Y:S02]  /*98a0*/  @!P0 SYNCS.PHASECHK.TRANS64 P0, [R0+URZ+0x88], R2 ;  /* 0x00008802000085a7 */ /* 0x000ee400080010ff */
[----:B---3--:R-:W-:Y:S05]  /*98b0*/  @!P0 BRA `(.L_x_176) ;  /* 0xfffffffc00f08947 */ /* 0x008fea000383ffff */
[----:B------:R-:W-:Y:S05]  /*98c0*/  BRA `(.L_x_177) ;  /* 0xffffffb000907947 */ /* 0x000fea000383ffff */
.L_x_83:
[----:B-1----:R-:W-:-:S07]  /*98d0*/  MOV R0, UR7 ;  /* 0x0000000700007c02 */ /* 0x002fce0008000f00 */
.L_x_178:
[----:B-1----:R1:W3:Y:S02]  /*98e0*/  SYNCS.PHASECHK.TRANS64.TRYWAIT P0, [R0+URZ+0x90], R2 ;  /* 0x00009002000075a7 */ /* 0x0022e400080011ff */
[----:B---3--:R-:W-:Y:S05]  /*98f0*/  @!P0 NANOSLEEP.SYNCS 0x989680 ;  /* 0x009896800000895d */ /* 0x008fea0003900000 */
[----:B------:R-:W3:Y:S02]  /*9900*/  @!P0 SYNCS.PHASECHK.TRANS64 P0, [R0+URZ+0x90], R2 ;  /* 0x00009002000085a7 */ /* 0x000ee400080010ff */
[----:B---3--:R-:W-:Y:S05]  /*9910*/  @!P0 BRA `(.L_x_178) ;  /* 0xfffffffc00f08947 */ /* 0x008fea000383ffff */
[----:B------:R-:W-:Y:S05]  /*9920*/  BRA `(.L_x_179) ;  /* 0xffffffb000807947 */ /* 0x000fea000383ffff */
.L_x_85:
[----:B--2---:R2:W4:Y:S02]  /*9930*/  SYNCS.PHASECHK.TRANS64.TRYWAIT P0, [R0+URZ+0xb0], R2 ;  /* 0x0000b002000075a7 */ /* 0x00452400080011ff */
[----:B----4-:R-:W-:Y:S05]  /*9940*/  @!P0 NANOSLEEP.SYNCS 0x989680 ;  /* 0x009896800000895d */ /* 0x010fea0003900000 */
[----:B------:R-:W4:Y:S02]  /*9950*/  @!P0 SYNCS.PHASECHK.TRANS64 P0, [R0+URZ+0xb0], R2 ;  /* 0x0000b002000085a7 */ /* 0x000f2400080010ff */
[----:B----4-:R-:W-:Y:S05]  /*9960*/  @!P0 BRA `(.L_x_85) ;  /* 0xfffffffc00f08947 */ /* 0x010fea000383ffff */
[----:B------:R-:W-:Y:S05]  /*9970*/  BRA `(.L_x_180) ;  /* 0xffffffb400487947 */ /* 0x000fea000383ffff */
.L_x_96:
[----:B-1----:R-:W-:Y:S04]  /*9980*/  MOV R2, UR48 ;  /* 0x0000003000027c02 */ /* 0x002fe80008000f00 */
[----:B------:R1:W3:Y:S03]  /*9990*/  SYNCS.PHASECHK.TRANS64.TRYWAIT P1, [R2+URZ+0x60], R3 ;  /* 0x00006003020075a7 */ /* 0x0002e600080211ff */
[----:B---3--:R-:W-:Y:S05]  /*99a0*/  @!P1 NANOSLEEP.SYNCS 0x989680 ;  /* 0x009896800000995d */ /* 0x008fea0003900000 */
[----:B------:R-:W3:Y:S02]  /*99b0*/  @!P1 SYNCS.PHASECHK.TRANS64 P1, [R2+URZ+0x60], R3 ;  /* 0x00006003020095a7 */ /* 0x000ee400080210ff */
[----:B---3--:R-:W-:Y:S05]  /*99c0*/  @!P1 BRA `(.L_x_96) ;  /* 0xfffffffc00ec9947 */ /* 0x008fea000383ffff */
[----:B------:R-:W-:Y:S05]  /*99d0*/  BRA `(.L_x_95) ;  /* 0xffffffc000547947 */ /* 0x000fea000383ffff */
.L_x_98:
[----:B-1----:R1:W4:Y:S02]  /*99e0*/  SYNCS.PHASECHK.TRANS64.TRYWAIT P0, [R64+URZ+0xd0], R0 ;  /* 0x0000d000400075a7 */ /* 0x00232400080011ff */
[----:B----4-:R-:W-:Y:S05]  /*99f0*/  @!P0 NANOSLEEP.SYNCS 0x989680 ;  /* 0x009896800000895d */ /* 0x010fea0003900000 */
[----:B------:R-:W4:Y:S02]  /*9a00*/  @!P0 SYNCS.PHASECHK.TRANS64 P0, [R64+URZ+0xd0], R0 ;  /* 0x0000d000400085a7 */ /* 0x000f2400080010ff */
[----:B----4-:R-:W-:Y:S05]  /*9a10*/  @!P0 BRA `(.L_x_98) ;  /* 0xfffffffc00f08947 */ /* 0x010fea000383ffff */
[----:B------:R-:W-:Y:S05]  /*9a20*/  BRA `(.L_x_97) ;  /* 0xffffffc0007c7947 */ /* 0x000fea000383ffff */
.L_x_107:
[----:B--2---:R2:W4:Y:S02]  /*9a30*/  SYNCS.PHASECHK.TRANS64.TRYWAIT P0, [R2+URZ+0x60], R0 ;  /* 0x00006000020075a7 */ /* 0x00452400080011ff */
[----:B----4-:R-:W-:Y:S05]  /*9a40*/  @!P0 NANOSLEEP.SYNCS 0x989680 ;  /* 0x009896800000895d */ /* 0x010fea0003900000 */
[----:B------:R-:W4:Y:S02]  /*9a50*/  @!P0 SYNCS.PHASECHK.TRANS64 P0, [R2+URZ+0x60], R0 ;  /* 0x00006000020085a7 */ /* 0x000f2400080010ff */
[----:B----4-:R-:W-:Y:S05]  /*9a60*/  @!P0 BRA `(.L_x_107) ;  /* 0xfffffffc00f08947 */ /* 0x010fea000383ffff */
[----:B------:R-:W-:Y:S05]  /*9a70*/  BRA `(.L_x_106) ;  /* 0xffffffcc00587947 */ /* 0x000fea000383ffff */
.L_x_115:
[----:B--2---:R2:W4:Y:S02]  /*9a80*/  SYNCS.PHASECHK.TRANS64.TRYWAIT P0, [R0+URZ+0x60], R6 ;  /* 0x00006006000075a7 */ /* 0x00452400080011ff */
[----:B----4-:R-:W-:Y:S05]  /*9a90*/  @!P0 NANOSLEEP.SYNCS 0x989680 ;  /* 0x009896800000895d */ /* 0x010fea0003900000 */
[----:B------:R-:W4:Y:S02]  /*9aa0*/  @!P0 SYNCS.PHASECHK.TRANS64 P0, [R0+URZ+0x60], R6 ;  /* 0x00006006000085a7 */ /* 0x000f2400080010ff */
[----:B----4-:R-:W-:Y:S05]  /*9ab0*/  @!P0 BRA `(.L_x_115) ;  /* 0xfffffffc00f08947 */ /* 0x010fea000383ffff */
[----:B------:R-:W-:Y:S05]  /*9ac0*/  BRA `(.L_x_114) ;  /* 0xffffffd800587947 */ /* 0x000fea000383ffff */
.L_x_123:
[----:B--2---:R2:W4:Y:S02]  /*9ad0*/  SYNCS.PHASECHK.TRANS64.TRYWAIT P0, [R0+URZ+0x60], R5 ;  /* 0x00006005000075a7 */ /* 0x00452400080011ff */
[----:B----4-:R-:W-:Y:S05]  /*9ae0*/  @!P0 NANOSLEEP.SYNCS 0x989680 ;  /* 0x009896800000895d */ /* 0x010fea0003900000 */
[----:B------:R-:W4:Y:S02]  /*9af0*/  @!P0 SYNCS.PHASECHK.TRANS64 P0, [R0+URZ+0x60], R5 ;  /* 0x00006005000085a7 */ /* 0x000f2400080010ff */
[----:B----4-:R-:W-:Y:S05]  /*9b00*/  @!P0 BRA `(.L_x_123) ;  /* 0xfffffffc00f08947 */ /* 0x010fea000383ffff */
[----:B------:R-:W-:Y:S05]  /*9b10*/  BRA `(.L_x_122) ;  /* 0xffffffe400587947 */ /* 0x000fea000383ffff */
        .weak           $__internal_0_$__cuda_sm10x_tcgen05_guardrail_trap_col_being_dealloced_not_returned_by_alloc
        .type           $__internal_0_$__cuda_sm10x_tcgen05_guardrail_trap_col_being_dealloced_not_returned_by_alloc,@function
        .size           $__internal_0_$__cuda_sm10x_tcgen05_guardrail_trap_col_being_dealloced_not_returned_by_alloc,($__internal_1_$__cuda_sm10x_tcgen05_guardrail_trap_phase_invalid_during_alloc - $__internal_0_$__cuda_sm10x_tcgen05_guardrail_trap_col_being_dealloced_not_returned_by_alloc)
$__internal_0_$__cuda_sm10x_tcgen05_guardrail_trap_col_being_dealloced_not_returned_by_alloc:
[----:B------:R-:W-:Y:S05]  /*9b20*/  BPT.TRAP 0x1 ;  /* 0x000000040000795c */ /* 0x000fea0000300000 */
[----:B------:R-:W-:-:S04]  /*9b30*/  HFMA2 R3, -RZ, RZ, 0, 0 ;  /* 0x00000000ff037431 */ /* 0x000fc800000001ff */
[----:B------:R-:W-:Y:S05]  /*9b40*/  RET.REL.NODEC R2 `(_ZN7cutlass13device_kernelINS_4gemm6kernel13GemmUniversalIN4cute5tupleIJiiiiEEENS1_10collective13CollectiveMmaINS1_35MainloopSm100TmaUmmaWarpSpecializedILi6ELi2ELi4ENS5_IJNS4_1CILi1EEESB_SB_EEEEENS5_IJNSA_ILi128EEESE_NSA_ILi64EEEEEENS_6half_tENS5_IJlSB_lEEESH_NS5_IJSB_llEEENS4_8TiledMMAINS4_8MMA_AtomIJNS4_20SM100_MMA_F16BF16_SSISH_SH_fLi128ELi128ELNS4_4UMMA5MajorE0ELSO_1ELNSN_7ScaleInE0ELSP_0EEEEEENS4_6LayoutISC_NS5_IJNSA_ILi0EEEST_ST_EEEEENS5_IJNS4_10UnderscoreESW_SW_EEEEENS4_13SM90_TMA_LOADENS4_14ComposedLayoutINS4_7SwizzleILi3ELi4ELi3EEENS4_18smem_ptr_flag_bitsILi16EEENSS_INS5_IJNSA_ILi8EEESF_EEENS5_IJSF_SB_EEEEEEEvNS4_8identityESZ_NS10_IS12_S14_NSS_INS5_IJSF_S15_EEENS5_IJSB_SF_EEEEEEEvS1A_EENS_8epilogue10collective18CollectiveEpilogueINS1G_23Sm100TmaWarpSpecializedILi4ELi2ELi32ELb1ELb0EEEJSG_NS5_IJNSS_ISE_SB_EENSS_INSA_ILi32EEESB_EEEEESH_SI_SH_SI_NS1G_6fusion15FusionCallbacksIS1K_NS1P_17LinearCombinationISH_fSH_fLNS_15FloatRoundStyleE2EEESG_S1O_JEEENS4_5SM1004TMEM4LOAD26SM100_TMEM_LOAD_32dp32b32xESZ_NS10_INS11_ILi2ELi4ELi3EEES14_NSS_INS5_IJS15_S1M_EEENS5_IJS1M_SB_EEEEEEENS4_39AutoVectorizingCopyWithAssumedAlignmentILi128EEENS4_14SM90_TMA_STOREES23_S25_S25_EEEvvEEEEvNT_6ParamsE) ;  /* 0xffffff64022c7950 */ /* 0x000fea0003c3ffff */
        .weak           $__internal_1_$__cuda_sm10x_tcgen05_guardrail_trap_phase_invalid_during_alloc
        .type           $__internal_1_$__cuda_sm10x_tcgen05_guardrail_trap_phase_invalid_during_alloc,@function
        .size           $__internal_1_$__cuda_sm10x_tcgen05_guardrail_trap_phase_invalid_during_alloc,($__internal_2_$__cuda_sm10x_tcgen05_guardrail_trap_unallocated_columns_being_dealloced - $__internal_1_$__cuda_sm10x_tcgen05_guardrail_trap_phase_invalid_during_alloc)
$__internal_1_$__cuda_sm10x_tcgen05_guardrail_trap_phase_invalid_during_alloc:
[----:B------:R-:W-:Y:S05]  /*9b50*/  BPT.TRAP 0x1 ;  /* 0x000000040000795c */ /* 0x000fea0000300000 */
[----:B------:R-:W-:-:S04]  /*9b60*/  MOV R3, 0x0 ;  /* 0x0000000000037802 */ /* 0x000fc80000000f00 */
[----:B------:R-:W-:Y:S05]  /*9b70*/  RET.REL.NODEC R2 `(_ZN7cutlass13device_kernelINS_4gemm6kernel13GemmUniversalIN4cute5tupleIJiiiiEEENS1_10collective13CollectiveMmaINS1_35MainloopSm100TmaUmmaWarpSpecializedILi6ELi2ELi4ENS5_IJNS4_1CILi1EEESB_SB_EEEEENS5_IJNSA_ILi128EEESE_NSA_ILi64EEEEEENS_6half_tENS5_IJlSB_lEEESH_NS5_IJSB_llEEENS4_8TiledMMAINS4_8MMA_AtomIJNS4_20SM100_MMA_F16BF16_SSISH_SH_fLi128ELi128ELNS4_4UMMA5MajorE0ELSO_1ELNSN_7ScaleInE0ELSP_0EEEEEENS4_6LayoutISC_NS5_IJNSA_ILi0EEEST_ST_EEEEENS5_IJNS4_10UnderscoreESW_SW_EEEEENS4_13SM90_TMA_LOADENS4_14ComposedLayoutINS4_7SwizzleILi3ELi4ELi3EEENS4_18smem_ptr_flag_bitsILi16EEENSS_INS5_IJNSA_ILi8EEESF_EEENS5_IJSF_SB_EEEEEEEvNS4_8identityESZ_NS10_IS12_S14_NSS_INS5_IJSF_S15_EEENS5_IJSB_SF_EEEEEEEvS1A_EENS_8epilogue10collective18CollectiveEpilogueINS1G_23Sm100TmaWarpSpecializedILi4ELi2ELi32ELb1ELb0EEEJSG_NS5_IJNSS_ISE_SB_EENSS_INSA_ILi32EEESB_EEEEESH_SI_SH_SI_NS1G_6fusion15FusionCallbacksIS1K_NS1P_17LinearCombinationISH_fSH_fLNS_15FloatRoundStyleE2EEESG_S1O_JEEENS4_5SM1004TMEM4LOAD26SM100_TMEM_LOAD_32dp32b32xESZ_NS10_INS11_ILi2ELi4ELi3EEES14_NSS_INS5_IJS15_S1M_EEENS5_IJS1M_SB_EEEEEEENS4_39AutoVectorizingCopyWithAssumedAlignmentILi128EEENS4_14SM90_TMA_STOREES23_S25_S25_EEEvvEEEEvNT_6ParamsE) ;  /* 0xffffff6402207950 */ /* 0x000fea0003c3ffff */
        .weak           $__internal_2_$__cuda_sm10x_tcgen05_guardrail_trap_unallocated_columns_being_dealloced
        .type           $__internal_2_$__cuda_sm10x_tcgen05_guardrail_trap_unallocated_columns_being_dealloced,@function
        .size           $__internal_2_$__cuda_sm10x_tcgen05_guardrail_trap_unallocated_columns_being_dealloced,(.L_x_182 - $__internal_2_$__cuda_sm10x_tcgen05_guardrail_trap_unallocated_columns_being_dealloced)
$__internal_2_$__cuda_sm10x_tcgen05_guardrail_trap_unallocated_columns_being_dealloced:
[----:B------:R-:W-:Y:S05]  /*9b80*/  BPT.TRAP 0x1 ;  /* 0x000000040000795c */ /* 0x000fea0000300000 */
[----:B------:R-:W-:-:S04]  /*9b90*/  HFMA2 R3, -RZ, RZ, 0, 0 ;  /* 0x00000000ff037431 */ /* 0x000fc800000001ff */
[----:B------:R-:W-:Y:S05]  /*9ba0*/  RET.REL.NODEC R2 `(_ZN7cutlass13device_kernelINS_4gemm6kernel13GemmUniversalIN4cute5tupleIJiiiiEEENS1_10collective13CollectiveMmaINS1_35MainloopSm100TmaUmmaWarpSpecializedILi6ELi2ELi4ENS5_IJNS4_1CILi1EEESB_SB_EEEEENS5_IJNSA_ILi128EEESE_NSA_ILi64EEEEEENS_6half_tENS5_IJlSB_lEEESH_NS5_IJSB_llEEENS4_8TiledMMAINS4_8MMA_AtomIJNS4_20SM100_MMA_F16BF16_SSISH_SH_fLi128ELi128ELNS4_4UMMA5MajorE0ELSO_1ELNSN_7ScaleInE0ELSP_0EEEEEENS4_6LayoutISC_NS5_IJNSA_ILi0EEEST_ST_EEEEENS5_IJNS4_10UnderscoreESW_SW_EEEEENS4_13SM90_TMA_LOADENS4_14ComposedLayoutINS4_7SwizzleILi3ELi4ELi3EEENS4_18smem_ptr_flag_bitsILi16EEENSS_INS5_IJNSA_ILi8EEESF_EEENS5_IJSF_SB_EEEEEEEvNS4_8identityESZ_NS10_IS12_S14_NSS_INS5_IJSF_S15_EEENS5_IJSB_SF_EEEEEEEvS1A_EENS_8epilogue10collective18CollectiveEpilogueINS1G_23Sm100TmaWarpSpecializedILi4ELi2ELi32ELb1ELb0EEEJSG_NS5_IJNSS_ISE_SB_EENSS_INSA_ILi32EEESB_EEEEESH_SI_SH_SI_NS1G_6fusion15FusionCallbacksIS1K_NS1P_17LinearCombinationISH_fSH_fLNS_15FloatRoundStyleE2EEESG_S1O_JEEENS4_5SM1004TMEM4LOAD26SM100_TMEM_LOAD_32dp32b32xESZ_NS10_INS11_ILi2ELi4ELi3EEES14_NSS_INS5_IJS15_S1M_EEENS5_IJS1M_SB_EEEEEEENS4_39AutoVectorizingCopyWithAssumedAlignmentILi128EEENS4_14SM90_TMA_STOREES23_S25_S25_EEEvvEEEEvNT_6ParamsE) ;  /* 0xffffff6402147950 */ /* 0x000fea0003c3ffff */
.L_x_181:
[----:B------:R-:W-:-:S00]  /*9bb0*/  BRA `(.L_x_181) ;  /* 0xfffffffc00fc7947 */ /* 0x000fc0000383ffff */
[----:B------:R-:W-:-:S00]  /*9bc0*/  NOP ;  /* 0x0000000000007918 */ /* 0x000fc00000000000 */
        /* <DEDUP_REMOVED lines=11> */
.L_x_182:


//--------------------- .nv.global.init           --------------------------
	.section	.nv.global.init,"aw",@progbits
.nv.global.init:
	.type		$str$27,@object
	.size		$str$27,($str$28 - $str$27)
$str$27:
        /*0000*/ 	.byte	0x28, 0x61, 0x64, 0x64, 0x72, 0x65, 0x73, 0x73, 0x20, 0x26, 0x20, 0x6d, 0x61, 0x73, 0x6b, 0x29
        /*0010*/ 	.byte	0x20, 0x3d, 0x3d, 0x20, 0x30, 0x00
	.type		$str$28,@object
	.size		$str$28,($str$26 - $str$28)
$str$28:
        /*0016*/ 	.byte	0x2f, 0x74, 0x6d, 0x70, 0x2f, 0x63, 0x75, 0x74, 0x6c, 0x61, 0x73, 0x73, 0x5f, 0x73, 0x77, 0x65
        /*0026*/ 	.byte	0x65, 0x70, 0x5f, 0x73, 0x72, 0x63, 0x2f, 0x69, 0x6e, 0x63, 0x6c, 0x75, 0x64, 0x65, 0x2f, 0x63
        /*0036*/ 	.byte	0x75, 0x74, 0x65, 0x2f, 0x70, 0x6f, 0x69, 0x6e, 0x74, 0x65, 0x72, 0x5f, 0x66, 0x6c, 0x61, 0x67
        /*0046*/ 	.byte	0x67, 0x65, 0x64, 0x2e, 0x68, 0x70, 0x70, 0x00
	.type		$str$26,@object
	.size		$str$26,($str$25 - $str$26)
$str$26:
        /*004e*/ 	.byte	0x2f, 0x74, 0x6d, 0x70, 0x2f, 0x63, 0x75, 0x74, 0x6c, 0x61, 0x73, 0x73, 0x5f, 0x73, 0x77, 0x65
        /*005e*/ 	.byte	0x65, 0x70, 0x5f, 0x73, 0x72, 0x63, 0x2f, 0x69, 0x6e, 0x63, 0x6c, 0x75, 0x64, 0x65, 0x2f, 0x63
        /*006e*/ 	.byte	0x75, 0x74, 0x65, 0x2f, 0x61, 0x74, 0x6f, 0x6d, 0x2f, 0x63, 0x6f, 0x70, 0x79, 0x5f, 0x74, 0x72
        /*007e*/ 	.byte	0x61, 0x69, 0x74, 0x73, 0x5f, 0x73, 0x6d, 0x31, 0x30, 0x30, 0x2e, 0x68, 0x70, 0x70, 0x00
	.type		$str$25,@object
	.size		$str$25,(__unnamed_1 - $str$25)
$str$25:
        /*008d*/ 	.byte	0x28, 0x28, 0x75, 0x69, 0x6e, 0x74, 0x33, 0x32, 0x5f, 0x74, 0x28, 0x74, 0x68, 0x72, 0x65, 0x61
        /*009d*/ 	.byte	0x64, 0x49, 0x64, 0x78, 0x2e, 0x78, 0x29, 0x20, 0x2f, 0x20, 0x33, 0x32, 0x29, 0x20, 0x25, 0x20
        /*00ad*/ 	.byte	0x34, 0x29, 0x20, 0x3d, 0x3d, 0x20, 0x28, 0x28, 0x28, 0x74, 0x6d, 0x65, 0x6d, 0x5f, 0x61, 0x64
        /*00bd*/ 	.byte	0x64, 0x72, 0x20, 0x3e, 0x3e, 0x20, 0x31, 0x36, 0x29, 0x20, 0x2f, 0x20, 0x33, 0x32, 0x29, 0x20
        /*00cd*/ 	.byte	0x25, 0x20, 0x34, 0x29, 0x00
	.type		__unnamed_1,@object
	.size		__unnamed_1,(__unnamed_2 - __unnamed_1)
__unnamed_1:
        /*00d2*/ 	.byte	0x61, 0x75, 0x74, 0x6f, 0x20, 0x63, 0x75, 0x74, 0x65, 0x3a, 0x3a, 0x61, 0x73, 0x5f, 0x70, 0x6f
        /* <DEDUP_REMOVED lines=24> */
        /*0262*/ 	.byte	0x3e, 0x3e, 0x3e, 0x3e, 0x5d, 0x00
	.type		__unnamed_2,@object
	.size		__unnamed_2,(.L_2 - __unnamed_2)
__unnamed_2:
        /* <DEDUP_REMOVED lines=42> */
        /*0508*/ 	.byte	0x3e, 0x3e, 0x5d, 0x00
.L_2:


//--------------------- .nv.shared._ZN7cutlass13device_kernelINS_4gemm6kernel13GemmUniversalIN4cute5tupleIJiiiiEEENS1_10collective13CollectiveMmaINS1_35MainloopSm100TmaUmmaWarpSpecializedILi6ELi2ELi4ENS5_IJNS4_1CILi1EEESB_SB_EEEEENS5_IJNSA_ILi128EEESE_NSA_ILi64EEEEEENS_6half_tENS5_IJlSB_lEEESH_NS5_IJSB_llEEENS4_8TiledMMAINS4_8MMA_AtomIJNS4_20SM100_MMA_F16BF16_SSISH_SH_fLi128ELi128ELNS4_4UMMA5MajorE0ELSO_1ELNSN_7ScaleInE0ELSP_0EEEEEENS4_6LayoutISC_NS5_IJNSA_ILi0EEEST_ST_EEEEENS5_IJNS4_10UnderscoreESW_SW_EEEEENS4_13SM90_TMA_LOADENS4_14ComposedLayoutINS4_7SwizzleILi3ELi4ELi3EEENS4_18smem_ptr_flag_bitsILi16EEENSS_INS5_IJNSA_ILi8EEESF_EEENS5_IJSF_SB_EEEEEEEvNS4_8identityESZ_NS10_IS12_S14_NSS_INS5_IJSF_S15_EEENS5_IJSB_SF_EEEEEEEvS1A_EENS_8epilogue10collective18CollectiveEpilogueINS1G_23Sm100TmaWarpSpecializedILi4ELi2ELi32ELb1ELb0EEEJSG_NS5_IJNSS_ISE_SB_EENSS_INSA_ILi32EEESB_EEEEESH_SI_SH_SI_NS1G_6fusion15FusionCallbacksIS1K_NS1P_17LinearCombinationISH_fSH_fLNS_15FloatRoundStyleE2EEESG_S1O_JEEENS4_5SM1004TMEM4LOAD26SM100_TMEM_LOAD_32dp32b32xESZ_NS10_INS11_ILi2ELi4ELi3EEES14_NSS_INS5_IJS15_S1M_EEENS5_IJS1M_SB_EEEEEEENS4_39AutoVectorizingCopyWithAssumedAlignmentILi128EEENS4_14SM90_TMA_STOREES23_S25_S25_EEEvvEEEEvNT_6ParamsE --------------------------
	.section	.nv.shared._ZN7cutlass13device_kernelINS_4gemm6kernel13GemmUniversalIN4cute5tupleIJiiiiEEENS1_10collective13CollectiveMmaINS1_35MainloopSm100TmaUmmaWarpSpecializedILi6ELi2ELi4ENS5_IJNS4_1CILi1EEESB_SB_EEEEENS5_IJNSA_ILi128EEESE_NSA_ILi64EEEEEENS_6half_tENS5_IJlSB_lEEESH_NS5_IJSB_llEEENS4_8TiledMMAINS4_8MMA_AtomIJNS4_20SM100_MMA_F16BF16_SSISH_SH_fLi128ELi128ELNS4_4UMMA5MajorE0ELSO_1ELNSN_7ScaleInE0ELSP_0EEEEEENS4_6LayoutISC_NS5_IJNSA_ILi0EEEST_ST_EEEEENS5_IJNS4_10UnderscoreESW_SW_EEEEENS4_13SM90_TMA_LOADENS4_14ComposedLayoutINS4_7SwizzleILi3ELi4ELi3EEENS4_18smem_ptr_flag_bitsILi16EEENSS_INS5_IJNSA_ILi8EEESF_EEENS5_IJSF_SB_EEEEEEEvNS4_8identityESZ_NS10_IS12_S14_NSS_INS5_IJSF_S15_EEENS5_IJSB_SF_EEEEEEEvS1A_EENS_8epilogue10collective18CollectiveEpilogueINS1G_23Sm100TmaWarpSpecializedILi4ELi2ELi32ELb1ELb0EEEJSG_NS5_IJNSS_ISE_SB_EENSS_INSA_ILi32EEESB_EEEEESH_SI_SH_SI_NS1G_6fusion15FusionCallbacksIS1K_NS1P_17LinearCombinationISH_fSH_fLNS_15FloatRoundStyleE2EEESG_S1O_JEEENS4_5SM1004TMEM4LOAD26SM100_TMEM_LOAD_32dp32b32xESZ_NS10_INS11_ILi2ELi4ELi3EEES14_NSS_INS5_IJS15_S1M_EEENS5_IJS1M_SB_EEEEEEENS4_39AutoVectorizingCopyWithAssumedAlignmentILi128EEENS4_14SM90_TMA_STOREES23_S25_S25_EEEvvEEEEvNT_6ParamsE,"aw",@nobits
	.sectionflags	@""
	.align	16
	.zero		1024


//--------------------- .nv.shared.reserved.0     --------------------------
	.section	.nv.shared.reserved.0,"aw",@nobits
	.weak		__nv_reservedSMEM_offset_0_alias
	.size		__nv_reservedSMEM_offset_0_alias, 0, 64
	.other		__nv_reservedSMEM_offset_0_alias,@"STO_CUDA_RESERVED_SHARED STV_DEFAULT"
__nv_reservedSMEM_offset_0_alias:
	.zero		0
.nv.shared.reserved.0:
	.zero		64
	.weak		__nv_reservedSMEM_tcgen05_partition
	.type		__nv_reservedSMEM_tcgen05_partition,@object
	.size		__nv_reservedSMEM_tcgen05_partition,(.L_0 - __nv_reservedSMEM_tcgen05_partition)
__nv_reservedSMEM_tcgen05_partition:
	.zero		32
.L_0:


//--------------------- .nv.global                --------------------------
	.section	.nv.global,"aw",@nobits
.nv.global:
	.type		_ZN40_INTERNAL_8bbed50c_4_k_cu_2c387638_263004cute1_E,@object
	.size		_ZN40_INTERNAL_8bbed50c_4_k_cu_2c387638_263004cute1_E,(_ZN40_INTERNAL_8bbed50c_4_k_cu_2c387638_263004cuda3std3__45__cpo6cbeginE - _ZN40_INTERNAL_8bbed50c_4_k_cu_2c387638_263004cute1_E)
_ZN40_INTERNAL_8bbed50c_4_k_cu_2c387638_263004cute1_E:
	.zero		1
	.type		_ZN40_INTERNAL_8bbed50c_4_k_cu_2c387638_263004cuda3std3__45__cpo6cbeginE,@object
	.size		_ZN40_INTERNAL_8bbed50c_4_k_cu_2c387638_263004cuda3std3__45__cpo6cbeginE,(_ZN40_INTERNAL_8bbed50c_4_k_cu_2c387638_263004cuda3std3__48in_placeE - _ZN40_INTERNAL_8bbed50c_4_k_cu_2c387638_263004cuda3std3__45__cpo6cbeginE)
_ZN40_INTERNAL_8bbed50c_4_k_cu_2c387638_263004cuda3std3__45__cpo6cbeginE:
	.zero		1
	.type		_ZN40_INTERNAL_8bbed50c_4_k_cu_2c387638_263004cuda3std3__48in_placeE,@object
	.size		_ZN40_INTERNAL_8bbed50c_4_k_cu_2c387638_263004cuda3std3__48in_placeE,(_ZN40_INTERNAL_8bbed50c_4_k_cu_2c387638_263004cuda3std6ranges3__45__cpo9iter_moveE - _ZN40_INTERNAL_8bbed50c_4_k_cu_2c387638_263004cuda3std3__48in_placeE)
_ZN40_INTERNAL_8bbed50c_4_k_cu_2c387638_263004cuda3std3__48in_placeE:
	.zero		1
	.type		_ZN40_INTERNAL_8bbed50c_4_k_cu_2c387638_263004cuda3std6ranges3__45__cpo9iter_moveE,@object
	.size		_ZN40_INTERNAL_8bbed50c_4_k_cu_2c387638_263004cuda3std6ranges3__45__cpo9iter_moveE,(_ZN40_INTERNAL_8bbed50c_4_k_cu_2c387638_263004cuda3std3__45__cpo5beginE - _ZN40_INTERNAL_8bbed50c_4_k_cu_2c387638_263004cuda3std6ranges3__45__cpo9iter_moveE)
_ZN40_INTERNAL_8bbed50c_4_k_cu_2c387638_263004cuda3std6ranges3__45__cpo9iter_moveE:
	.zero		1
	.type		_ZN40_INTERNAL_8bbed50c_4_k_cu_2c387638_263004cuda3std3__45__cpo5beginE,@object
	.size		_ZN40_INTERNAL_8bbed50c_4_k_cu_2c387638_263004cuda3std3__45__cpo5beginE,(_ZN40_INTERNAL_8bbed50c_4_k_cu_2c387638_263004cuda3std3__442_GLOBAL__N__8bbed50c_4_k_cu_2c387638_263006ignoreE - _ZN40_INTERNAL_8bbed50c_4_k_cu_2c387638_263004cuda3std3__45__cpo5beginE)
_ZN40_INTERNAL_8bbed50c_4_k_cu_2c387638_263004cuda3std3__45__cpo5beginE:
	.zero		1
	.type		_ZN40_INTERNAL_8bbed50c_4_k_cu_2c387638_263004cuda3std3__442_GLOBAL__N__8bbed50c_4_k_cu_2c387638_263006ignoreE,@object
	.size		_ZN40_INTERNAL_8bbed50c_4_k_cu_2c387638_263004cuda3std3__442_GLOBAL__N__8bbed50c_4_k_cu_2c387638_263006ignoreE,(_ZN40_INTERNAL_8bbed50c_4_k_cu_2c387638_263004cute7productE - _ZN40_INTERNAL_8bbed50c_4_k_cu_2c387638_263004cuda3std3__442_GLOBAL__N__8bbed50c_4_k_cu_2c387638_263006ignoreE)
_ZN40_INTERNAL_8bbed50c_4_k_cu_2c387638_263004cuda3std3__442_GLOBAL__N__8bbed50c_4_k_cu_2c387638_263006ignoreE:
	.zero		1
	.type		_ZN40_INTERNAL_8bbed50c_4_k_cu_2c387638_263004cute7productE,@object
	.size		_ZN40_INTERNAL_8bbed50c_4_k_cu_2c387638_263004cute7productE,(_ZN40_INTERNAL_8bbed50c_4_k_cu_2c387638_263004cuda3std3__45__cpo3endE - _ZN40_INTERNAL_8bbed50c_4_k_cu_2c387638_263004cute7productE)
_ZN40_INTERNAL_8bbed50c_4_k_cu_2c387638_263004cute7productE:
	.zero		1
	.type		_ZN40_INTERNAL_8bbed50c_4_k_cu_2c387638_263004cuda3std3__45__cpo3endE,@object
	.size		_ZN40_INTERNAL_8bbed50c_4_k_cu_2c387638_263004cuda3std3__45__cpo3endE,(_ZN40_INTERNAL_8bbed50c_4_k_cu_2c387638_263004cuda3std3__419piecewise_constructE - _ZN40_INTERNAL_8bbed50c_4_k_cu_2c387638_263004cuda3std3__45__cpo3endE)
_ZN40_INTERNAL_8bbed50c_4_k_cu_2c387638_263004cuda3std3__45__cpo3endE:
	.zero		1
	.type		_ZN40_INTERNAL_8bbed50c_4_k_cu_2c387638_263004cuda3std3__419piecewise_constructE,@object
	.size		_ZN40_INTERNAL_8bbed50c_4_k_cu_2c387638_263004cuda3std3__419piecewise_constructE,(_ZN40_INTERNAL_8bbed50c_4_k_cu_2c387638_263004cuda3std3__45__cpo4cendE - _ZN40_INTERNAL_8bbed50c_4_k_cu_2c387638_263004cuda3std3__419piecewise_constructE)
_ZN40_INTERNAL_8bbed50c_4_k_cu_2c387638_263004cuda3std3__419piecewise_constructE:
	.zero		1
	.type		_ZN40_INTERNAL_8bbed50c_4_k_cu_2c387638_263004cuda3std3__45__cpo4cendE,@object
	.size		_ZN40_INTERNAL_8bbed50c_4_k_cu_2c387638_263004cuda3std3__45__cpo4cendE,(_ZN40_INTERNAL_8bbed50c_4_k_cu_2c387638_263004cuda3std6ranges3__45__cpo4swapE - _ZN40_INTERNAL_8bbed50c_4_k_cu_2c387638_263004cuda3std3__45__cpo4cendE)
_ZN40_INTERNAL_8bbed50c_4_k_cu_2c387638_263004cuda3std3__45__cpo4cendE:
	.zero		1
	.type		_ZN40_INTERNAL_8bbed50c_4_k_cu_2c387638_263004cuda3std6ranges3__45__cpo4swapE,@object
	.size		_ZN40_INTERNAL_8bbed50c_4_k_cu_2c387638_263004cuda3std6ranges3__45__cpo4swapE,(.L_10 - _ZN40_INTERNAL_8bbed50c_4_k_cu_2c387638_263004cuda3std6ranges3__45__cpo4swapE)
_ZN40_INTERNAL_8bbed50c_4_k_cu_2c387638_263004cuda3std6ranges3__45__cpo4swapE:
	.zero		1
.L_10:


//--------------------- .nv.constant0._ZN7cutlass13device_kernelINS_4gemm6kernel13GemmUniversalIN4cute5tupleIJiiiiEEENS1_10collective13CollectiveMmaINS1_35MainloopSm100TmaUmmaWarpSpecializedILi6ELi2ELi4ENS5_IJNS4_1CILi1EEESB_SB_EEEEENS5_IJNSA_ILi128EEESE_NSA_ILi64EEEEEENS_6half_tENS5_IJlSB_lEEESH_NS5_IJSB_llEEENS4_8TiledMMAINS4_8MMA_AtomIJNS4_20SM100_MMA_F16BF16_SSISH_SH_fLi128ELi128ELNS4_4UMMA5MajorE0ELSO_1ELNSN_7ScaleInE0ELSP_0EEEEEENS4_6LayoutISC_NS5_IJNSA_ILi0EEEST_ST_EEEEENS5_IJNS4_10UnderscoreESW_SW_EEEEENS4_13SM90_TMA_LOADENS4_14ComposedLayoutINS4_7SwizzleILi3ELi4ELi3EEENS4_18smem_ptr_flag_bitsILi16EEENSS_INS5_IJNSA_ILi8EEESF_EEENS5_IJSF_SB_EEEEEEEvNS4_8identityESZ_NS10_IS12_S14_NSS_INS5_IJSF_S15_EEENS5_IJSB_SF_EEEEEEEvS1A_EENS_8epilogue10collective18CollectiveEpilogueINS1G_23Sm100TmaWarpSpecializedILi4ELi2ELi32ELb1ELb0EEEJSG_NS5_IJNSS_ISE_SB_EENSS_INSA_ILi32EEESB_EEEEESH_SI_SH_SI_NS1G_6fusion15FusionCallbacksIS1K_NS1P_17LinearCombinationISH_fSH_fLNS_15FloatRoundStyleE2EEESG_S1O_JEEENS4_5SM1004TMEM4LOAD26SM100_TMEM_LOAD_32dp32b32xESZ_NS10_INS11_ILi2ELi4ELi3EEES14_NSS_INS5_IJS15_S1M_EEENS5_IJS1M_SB_EEEEEEENS4_39AutoVectorizingCopyWithAssumedAlignmentILi128EEENS4_14SM90_TMA_STOREES23_S25_S25_EEEvvEEEEvNT_6ParamsE --------------------------
	.section	.nv.constant0._ZN7cutlass13device_kernelINS_4gemm6kernel13GemmUniversalIN4cute5tupleIJiiiiEEENS1_10collective13CollectiveMmaINS1_35MainloopSm100TmaUmmaWarpSpecializedILi6ELi2ELi4ENS5_IJNS4_1CILi1EEESB_SB_EEEEENS5_IJNSA_ILi128EEESE_NSA_ILi64EEEEEENS_6half_tENS5_IJlSB_lEEESH_NS5_IJSB_llEEENS4_8TiledMMAINS4_8MMA_AtomIJNS4_20SM100_MMA_F16BF16_SSISH_SH_fLi128ELi128ELNS4_4UMMA5MajorE0ELSO_1ELNSN_7ScaleInE0ELSP_0EEEEEENS4_6LayoutISC_NS5_IJNSA_ILi0EEEST_ST_EEEEENS5_IJNS4_10UnderscoreESW_SW_EEEEENS4_13SM90_TMA_LOADENS4_14ComposedLayoutINS4_7SwizzleILi3ELi4ELi3EEENS4_18smem_ptr_flag_bitsILi16EEENSS_INS5_IJNSA_ILi8EEESF_EEENS5_IJSF_SB_EEEEEEEvNS4_8identityESZ_NS10_IS12_S14_NSS_INS5_IJSF_S15_EEENS5_IJSB_SF_EEEEEEEvS1A_EENS_8epilogue10collective18CollectiveEpilogueINS1G_23Sm100TmaWarpSpecializedILi4ELi2ELi32ELb1ELb0EEEJSG_NS5_IJNSS_ISE_SB_EENSS_INSA_ILi32EEESB_EEEEESH_SI_SH_SI_NS1G_6fusion15FusionCallbacksIS1K_NS1P_17LinearCombinationISH_fSH_fLNS_15FloatRoundStyleE2EEESG_S1O_JEEENS4_5SM1004TMEM4LOAD26SM100_TMEM_LOAD_32dp32b32xESZ_NS10_INS11_ILi2ELi4ELi3EEES14_NSS_INS5_IJS15_S1M_EEENS5_IJS1M_SB_EEEEEEENS4_39AutoVectorizingCopyWithAssumedAlignmentILi128EEENS4_14SM90_TMA_STOREES23_S25_S25_EEEvvEEEEvNT_6ParamsE,"a",@progbits
	.sectionflags	@""
	.align	4
.nv.constant0._ZN7cutlass13device_kernelINS_4gemm6kernel13GemmUniversalIN4cute5tupleIJiiiiEEENS1_10collective13CollectiveMmaINS1_35MainloopSm100TmaUmmaWarpSpecializedILi6ELi2ELi4ENS5_IJNS4_1CILi1EEESB_SB_EEEEENS5_IJNSA_ILi128EEESE_NSA_ILi64EEEEEENS_6half_tENS5_IJlSB_lEEESH_NS5_IJSB_llEEENS4_8TiledMMAINS4_8MMA_AtomIJNS4_20SM100_MMA_F16BF16_SSISH_SH_fLi128ELi128ELNS4_4UMMA5MajorE0ELSO_1ELNSN_7ScaleInE0ELSP_0EEEEEENS4_6LayoutISC_NS5_IJNSA_ILi0EEEST_ST_EEEEENS5_IJNS4_10UnderscoreESW_SW_EEEEENS4_13SM90_TMA_LOADENS4_14ComposedLayoutINS4_7SwizzleILi3ELi4ELi3EEENS4_18smem_ptr_flag_bitsILi16EEENSS_INS5_IJNSA_ILi8EEESF_EEENS5_IJSF_SB_EEEEEEEvNS4_8identityESZ_NS10_IS12_S14_NSS_INS5_IJSF_S15_EEENS5_IJSB_SF_EEEEEEEvS1A_EENS_8epilogue10collective18CollectiveEpilogueINS1G_23Sm100TmaWarpSpecializedILi4ELi2ELi32ELb1ELb0EEEJSG_NS5_IJNSS_ISE_SB_EENSS_INSA_ILi32EEESB_EEEEESH_SI_SH_SI_NS1G_6fusion15FusionCallbacksIS1K_NS1P_17LinearCombinationISH_fSH_fLNS_15FloatRoundStyleE2EEESG_S1O_JEEENS4_5SM1004TMEM4LOAD26SM100_TMEM_LOAD_32dp32b32xESZ_NS10_INS11_ILi2ELi4ELi3EEES14_NSS_INS5_IJS15_S1M_EEENS5_IJS1M_SB_EEEEEEENS4_39AutoVectorizingCopyWithAssumedAlignmentILi128EEENS4_14SM90_TMA_STOREES23_S25_S25_EEEvvEEEEvNT_6ParamsE:
	.zero		2944


//--------------------- SYMBOLS --------------------------

	.type		.nv.reservedSmem.offset0,@object
	.size		.nv.reservedSmem.offset0,0x4
	.type		.nv.reservedSmem.cap,@object
	.size		.nv.reservedSmem.cap,0x4
	.type		__assertfail,@function
